	.target	sm_100a

	.elftype	@"ET_EXEC"


//--------------------- .note.nv.tkinfo           --------------------------
	.section	.note.nv.tkinfo,"",@"SHT_NOTE"
	.sectionflags	@"SHF_NOTE_NV_TKINFO"
	.tkinfo
        /*0018*/ 	.word	0x00000002
        /*0030*/ 	.string	""
        /*0030*/ 	.string	"ptxas"
        /*0030*/ 	.string	"Cuda compilation tools, release 13.0, V13.0.88"
        /*0030*/ 	.string	"Build cuda_13.0.r13.0/compiler.36424714_0"
        /*0030*/ 	.string	"-arch sm_100a -m 64 "



//--------------------- .note.nv.cuinfo           --------------------------
	.section	.note.nv.cuinfo,"",@"SHT_NOTE"
	.sectionflags	@"SHF_NOTE_NV_CUINFO"
        /*0018*/ 	.short	0x0002
        /*001a*/ 	.short	0x0064
        /*001c*/ 	.short	0x0082
	.zero		2


//--------------------- .nv.info                  --------------------------
	.section	.nv.info,"",@"SHT_CUDA_INFO"
	.align	4


	//----- nvinfo : EIATTR_REGCOUNT
	.align		4
        /*0000*/ 	.byte	0x04, 0x2f
        /*0002*/ 	.short	(.L_19 - .L_18)
	.align		4
.L_18:
        /*0004*/ 	.word	index@(_ZN7cutlass13device_kernelINS_4gemm6kernel13GemmUniversalIN4cute5tupleIJiiiiEEENS1_10collective13CollectiveMmaINS1_35MainloopSm100TmaUmmaWarpSpecializedILi8ELi2ELi4ENS5_IJNS4_1CILi1EEENSA_ILi2EEESB_EEEEENS5_IJNSA_ILi64EEENSA_ILi128EEESF_EEENS_10bfloat16_tENS5_IJlSB_lEEESI_SJ_NS4_8TiledMMAINS4_8MMA_AtomIJNS4_20SM100_MMA_F16BF16_SSISI_SI_fLi64ELi128ELNS4_4UMMA5MajorE0ELSO_0ELNSN_7ScaleInE0ELSP_0EEEEEENS4_6LayoutINS5_IJSB_SB_SB_EEENS5_IJNSA_ILi0EEESU_SU_EEEEENS5_IJNS4_10UnderscoreESX_SX_EEEEENS4_23SM90_TMA_LOAD_MULTICASTENS4_14ComposedLayoutINS4_7SwizzleILi3ELi4ELi3EEENS4_18smem_ptr_flag_bitsILi16EEENSS_INS5_IJNSA_ILi8EEESF_EEENS5_IJSF_SB_EEEEEEEvNS4_8identityENS4_13SM90_TMA_LOADES1A_vS1B_EENS_8epilogue10collective18CollectiveEpilogueINS1E_23Sm100TmaWarpSpecializedILi4ELi2ELi16ELb1ELb0EEEJSH_NS5_IJNSS_ISF_SB_EENSS_INSA_ILi32EEESB_EEEEESI_SJ_SI_SJ_NS1E_6fusion15FusionCallbacksIS1I_NS1N_17LinearCombinationISI_fSI_fLNS_15FloatRoundStyleE2EEESH_S1M_JEEENS4_5SM1004TMEM4LOAD26SM100_TMEM_LOAD_16dp256b4xES1C_NS11_INS12_ILi2ELi4ELi3EEES15_NSS_INS5_IJS16_S1K_EEENS5_IJS1K_SB_EEEEEEENS4_17SM75_U32x4_LDSM_NENS4_14SM90_TMA_STOREES21_NS4_17SM90_U32x4_STSM_NENS4_39AutoVectorizingCopyWithAssumedAlignmentILi128EEEEEEvvEEEEvNT_6ParamsE)
        /*0008*/ 	.word	0x00000044


	//----- nvinfo : EIATTR_FRAME_SIZE
	.align		4
.L_19:
        /*000c*/ 	.byte	0x04, 0x11
        /*000e*/ 	.short	(.L_21 - .L_20)
	.align		4
.L_20:
        /*0010*/ 	.word	index@($__internal_2_$__cuda_sm10x_tcgen05_guardrail_trap_unallocated_columns_being_dealloced)
        /*0014*/ 	.word	0x00000000


	//----- nvinfo : EIATTR_FRAME_SIZE
	.align		4
.L_21:
        /*0018*/ 	.byte	0x04, 0x11
        /*001a*/ 	.short	(.L_23 - .L_22)
	.align		4
.L_22:
        /*001c*/ 	.word	index@($__internal_1_$__cuda_sm10x_tcgen05_guardrail_trap_phase_invalid_during_alloc)
        /*0020*/ 	.word	0x00000000


	//----- nvinfo : EIATTR_FRAME_SIZE
	.align		4
.L_23:
        /*0024*/ 	.byte	0x04, 0x11
        /*0026*/ 	.short	(.L_25 - .L_24)
	.align		4
.L_24:
        /*0028*/ 	.word	index@($__internal_0_$__cuda_sm10x_tcgen05_guardrail_trap_col_being_dealloced_not_returned_by_alloc)
        /*002c*/ 	.word	0x00000000


	//----- nvinfo : EIATTR_FRAME_SIZE
	.align		4
.L_25:
        /*0030*/ 	.byte	0x04, 0x11
        /*0032*/ 	.short	(.L_27 - .L_26)
	.align		4
.L_26:
        /*0034*/ 	.word	index@(_ZN7cutlass13device_kernelINS_4gemm6kernel13GemmUniversalIN4cute5tupleIJiiiiEEENS1_10collective13CollectiveMmaINS1_35MainloopSm100TmaUmmaWarpSpecializedILi8ELi2ELi4ENS5_IJNS4_1CILi1EEENSA_ILi2EEESB_EEEEENS5_IJNSA_ILi64EEENSA_ILi128EEESF_EEENS_10bfloat16_tENS5_IJlSB_lEEESI_SJ_NS4_8TiledMMAINS4_8MMA_AtomIJNS4_20SM100_MMA_F16BF16_SSISI_SI_fLi64ELi128ELNS4_4UMMA5MajorE0ELSO_0ELNSN_7ScaleInE0ELSP_0EEEEEENS4_6LayoutINS5_IJSB_SB_SB_EEENS5_IJNSA_ILi0EEESU_SU_EEEEENS5_IJNS4_10UnderscoreESX_SX_EEEEENS4_23SM90_TMA_LOAD_MULTICASTENS4_14ComposedLayoutINS4_7SwizzleILi3ELi4ELi3EEENS4_18smem_ptr_flag_bitsILi16EEENSS_INS5_IJNSA_ILi8EEESF_EEENS5_IJSF_SB_EEEEEEEvNS4_8identityENS4_13SM90_TMA_LOADES1A_vS1B_EENS_8epilogue10collective18CollectiveEpilogueINS1E_23Sm100TmaWarpSpecializedILi4ELi2ELi16ELb1ELb0EEEJSH_NS5_IJNSS_ISF_SB_EENSS_INSA_ILi32EEESB_EEEEESI_SJ_SI_SJ_NS1E_6fusion15FusionCallbacksIS1I_NS1N_17LinearCombinationISI_fSI_fLNS_15FloatRoundStyleE2EEESH_S1M_JEEENS4_5SM1004TMEM4LOAD26SM100_TMEM_LOAD_16dp256b4xES1C_NS11_INS12_ILi2ELi4ELi3EEES15_NSS_INS5_IJS16_S1K_EEENS5_IJS1K_SB_EEEEEEENS4_17SM75_U32x4_LDSM_NENS4_14SM90_TMA_STOREES21_NS4_17SM90_U32x4_STSM_NENS4_39AutoVectorizingCopyWithAssumedAlignmentILi128EEEEEEvvEEEEvNT_6ParamsE)
        /*0038*/ 	.word	0x00000000


	//----- nvinfo : EIATTR_MIN_STACK_SIZE
	.align		4
.L_27:
        /*003c*/ 	.byte	0x04, 0x12
        /*003e*/ 	.short	(.L_29 - .L_28)
	.align		4
.L_28:
        /*0040*/ 	.word	index@(_ZN7cutlass13device_kernelINS_4gemm6kernel13GemmUniversalIN4cute5tupleIJiiiiEEENS1_10collective13CollectiveMmaINS1_35MainloopSm100TmaUmmaWarpSpecializedILi8ELi2ELi4ENS5_IJNS4_1CILi1EEENSA_ILi2EEESB_EEEEENS5_IJNSA_ILi64EEENSA_ILi128EEESF_EEENS_10bfloat16_tENS5_IJlSB_lEEESI_SJ_NS4_8TiledMMAINS4_8MMA_AtomIJNS4_20SM100_MMA_F16BF16_SSISI_SI_fLi64ELi128ELNS4_4UMMA5MajorE0ELSO_0ELNSN_7ScaleInE0ELSP_0EEEEEENS4_6LayoutINS5_IJSB_SB_SB_EEENS5_IJNSA_ILi0EEESU_SU_EEEEENS5_IJNS4_10UnderscoreESX_SX_EEEEENS4_23SM90_TMA_LOAD_MULTICASTENS4_14ComposedLayoutINS4_7SwizzleILi3ELi4ELi3EEENS4_18smem_ptr_flag_bitsILi16EEENSS_INS5_IJNSA_ILi8EEESF_EEENS5_IJSF_SB_EEEEEEEvNS4_8identityENS4_13SM90_TMA_LOADES1A_vS1B_EENS_8epilogue10collective18CollectiveEpilogueINS1E_23Sm100TmaWarpSpecializedILi4ELi2ELi16ELb1ELb0EEEJSH_NS5_IJNSS_ISF_SB_EENSS_INSA_ILi32EEESB_EEEEESI_SJ_SI_SJ_NS1E_6fusion15FusionCallbacksIS1I_NS1N_17LinearCombinationISI_fSI_fLNS_15FloatRoundStyleE2EEESH_S1M_JEEENS4_5SM1004TMEM4LOAD26SM100_TMEM_LOAD_16dp256b4xES1C_NS11_INS12_ILi2ELi4ELi3EEES15_NSS_INS5_IJS16_S1K_EEENS5_IJS1K_SB_EEEEEEENS4_17SM75_U32x4_LDSM_NENS4_14SM90_TMA_STOREES21_NS4_17SM90_U32x4_STSM_NENS4_39AutoVectorizingCopyWithAssumedAlignmentILi128EEEEEEvvEEEEvNT_6ParamsE)
        /*0044*/ 	.word	0x00000000
.L_29:


//--------------------- .nv.compat                --------------------------
	.section	.nv.compat,"",@"SHT_CUDA_COMPAT_INFO"
	.align	4
        /*0000*/ 	.byte	0x02, 0x09, 0x01, 0x00, 0x02, 0x02, 0x02, 0x00, 0x02, 0x05, 0x05, 0x00, 0x03, 0x07, 0x01, 0x01
        /*0010*/ 	.byte	0x02, 0x03, 0x01, 0x00, 0x02, 0x06, 0x01, 0x00, 0x04, 0x0b, 0x08, 0x00, 0x09, 0x00, 0x00, 0x00
        /*0020*/ 	.byte	0x00, 0x00, 0x00, 0x00


//--------------------- .nv.info._ZN7cutlass13device_kernelINS_4gemm6kernel13GemmUniversalIN4cute5tupleIJiiiiEEENS1_10collective13CollectiveMmaINS1_35MainloopSm100TmaUmmaWarpSpecializedILi8ELi2ELi4ENS5_IJNS4_1CILi1EEENSA_ILi2EEESB_EEEEENS5_IJNSA_ILi64EEENSA_ILi128EEESF_EEENS_10bfloat16_tENS5_IJlSB_lEEESI_SJ_NS4_8TiledMMAINS4_8MMA_AtomIJNS4_20SM100_MMA_F16BF16_SSISI_SI_fLi64ELi128ELNS4_4UMMA5MajorE0ELSO_0ELNSN_7ScaleInE0ELSP_0EEEEEENS4_6LayoutINS5_IJSB_SB_SB_EEENS5_IJNSA_ILi0EEESU_SU_EEEEENS5_IJNS4_10UnderscoreESX_SX_EEEEENS4_23SM90_TMA_LOAD_MULTICASTENS4_14ComposedLayoutINS4_7SwizzleILi3ELi4ELi3EEENS4_18smem_ptr_flag_bitsILi16EEENSS_INS5_IJNSA_ILi8EEESF_EEENS5_IJSF_SB_EEEEEEEvNS4_8identityENS4_13SM90_TMA_LOADES1A_vS1B_EENS_8epilogue10collective18CollectiveEpilogueINS1E_23Sm100TmaWarpSpecializedILi4ELi2ELi16ELb1ELb0EEEJSH_NS5_IJNSS_ISF_SB_EENSS_INSA_ILi32EEESB_EEEEESI_SJ_SI_SJ_NS1E_6fusion15FusionCallbacksIS1I_NS1N_17LinearCombinationISI_fSI_fLNS_15FloatRoundStyleE2EEESH_S1M_JEEENS4_5SM1004TMEM4LOAD26SM100_TMEM_LOAD_16dp256b4xES1C_NS11_INS12_ILi2ELi4ELi3EEES15_NSS_INS5_IJS16_S1K_EEENS5_IJS1K_SB_EEEEEEENS4_17SM75_U32x4_LDSM_NENS4_14SM90_TMA_STOREES21_NS4_17SM90_U32x4_STSM_NENS4_39AutoVectorizingCopyWithAssumedAlignmentILi128EEEEEEvvEEEEvNT_6ParamsE --------------------------
	.section	.nv.info._ZN7cutlass13device_kernelINS_4gemm6kernel13GemmUniversalIN4cute5tupleIJiiiiEEENS1_10collective13CollectiveMmaINS1_35MainloopSm100TmaUmmaWarpSpecializedILi8ELi2ELi4ENS5_IJNS4_1CILi1EEENSA_ILi2EEESB_EEEEENS5_IJNSA_ILi64EEENSA_ILi128EEESF_EEENS_10bfloat16_tENS5_IJlSB_lEEESI_SJ_NS4_8TiledMMAINS4_8MMA_AtomIJNS4_20SM100_MMA_F16BF16_SSISI_SI_fLi64ELi128ELNS4_4UMMA5MajorE0ELSO_0ELNSN_7ScaleInE0ELSP_0EEEEEENS4_6LayoutINS5_IJSB_SB_SB_EEENS5_IJNSA_ILi0EEESU_SU_EEEEENS5_IJNS4_10UnderscoreESX_SX_EEEEENS4_23SM90_TMA_LOAD_MULTICASTENS4_14ComposedLayoutINS4_7SwizzleILi3ELi4ELi3EEENS4_18smem_ptr_flag_bitsILi16EEENSS_INS5_IJNSA_ILi8EEESF_EEENS5_IJSF_SB_EEEEEEEvNS4_8identityENS4_13SM90_TMA_LOADES1A_vS1B_EENS_8epilogue10collective18CollectiveEpilogueINS1E_23Sm100TmaWarpSpecializedILi4ELi2ELi16ELb1ELb0EEEJSH_NS5_IJNSS_ISF_SB_EENSS_INSA_ILi32EEESB_EEEEESI_SJ_SI_SJ_NS1E_6fusion15FusionCallbacksIS1I_NS1N_17LinearCombinationISI_fSI_fLNS_15FloatRoundStyleE2EEESH_S1M_JEEENS4_5SM1004TMEM4LOAD26SM100_TMEM_LOAD_16dp256b4xES1C_NS11_INS12_ILi2ELi4ELi3EEES15_NSS_INS5_IJS16_S1K_EEENS5_IJS1K_SB_EEEEEEENS4_17SM75_U32x4_LDSM_NENS4_14SM90_TMA_STOREES21_NS4_17SM90_U32x4_STSM_NENS4_39AutoVectorizingCopyWithAssumedAlignmentILi128EEEEEEvvEEEEvNT_6ParamsE,"",@"SHT_CUDA_INFO"
	.sectionflags	@""
	.align	4


	//----- nvinfo : EIATTR_CUDA_API_VERSION
	.align		4
        /*0000*/ 	.byte	0x04, 0x37
        /*0002*/ 	.short	(.L_31 - .L_30)
.L_30:
        /*0004*/ 	.word	0x00000082


	//----- nvinfo : EIATTR_KPARAM_INFO
	.align		4
.L_31:
        /*0008*/ 	.byte	0x04, 0x17
        /*000a*/ 	.short	(.L_33 - .L_32)
.L_32:
        /*000c*/ 	.word	0x00000000
        /*0010*/ 	.short	0x0000
        /*0012*/ 	.short	0x0000
        /*0014*/ 	.byte	0x00, 0xf0, 0x01, 0x20


	//----- nvinfo : EIATTR_AT_ENTRY_FRAGMENTS
	.align		4
.L_33:
        /*0018*/ 	.byte	0x04, 0x4f
        /*001a*/ 	.short	(.L_35 - .L_34)


	//   ....[0]....
.L_34:
        /*001c*/ 	.word	0x00000006


	//----- nvinfo : EIATTR_RESERVED_SMEM_USED
	.align		4
.L_35:
        /*0020*/ 	.byte	0x01, 0x41
	.zero		2


	//----- nvinfo : EIATTR_SPARSE_MMA_MASK
	.align		4
        /*0024*/ 	.byte	0x03, 0x50
        /*0026*/ 	.short	0x0000


	//----- nvinfo : EIATTR_TCGEN05_1CTA_USED
	.align		4
        /*0028*/ 	.byte	0x01, 0x51
	.zero		2


	//----- nvinfo : EIATTR_MAXREG_COUNT
	.align		4
        /*002c*/ 	.byte	0x03, 0x1b
        /*002e*/ 	.short	0x00ff


	//----- nvinfo : EIATTR_NUM_BARRIERS
	.align		4
        /*0030*/ 	.byte	0x02, 0x4c
        /*0032*/ 	.byte	0x07
	.zero		1


	//----- nvinfo : EIATTR_EXTERNS
	.align		4
        /*0034*/ 	.byte	0x04, 0x0f
        /*0036*/ 	.short	(.L_37 - .L_36)


	//   ....[0]....
	.align		4
.L_36:
        /*0038*/ 	.word	index@(__assertfail)


	//----- nvinfo : EIATTR_MERCURY_ISA_VERSION
	.align		4
.L_37:
        /*003c*/ 	.byte	0x03, 0x5f
        /*003e*/ 	.short	0x0101


	//----- nvinfo : EIATTR_INT_WARP_WIDE_INSTR_OFFSETS
	.align		4
        /*0040*/ 	.byte	0x04, 0x31
        /*0042*/ 	.short	(.L_39 - .L_38)


	//   ....[0]....
.L_38:
        /*0044*/ 	.word	0x00004030


	//   ....[1]....
        /*0048*/ 	.word	0x00004060


	//   ....[2]....
        /*004c*/ 	.word	0x00004080


	//   ....[3]....
        /*0050*/ 	.word	0x00004c00


	//   ....[4]....
        /*0054*/ 	.word	0x00004c70


	//   ....[5]....
        /*0058*/ 	.word	0x00004d40


	//   ....[6]....
        /*005c*/ 	.word	0x00004dc0


	//   ....[7]....
        /*0060*/ 	.word	0x00004eb0


	//   ....[8]....
        /*0064*/ 	.word	0x00004f30


	//   ....[9]....
        /*0068*/ 	.word	0x00005010


	//   ....[10]....
        /*006c*/ 	.word	0x000050c0


	//----- nvinfo : EIATTR_COOP_GROUP_MASK_REGIDS
	.align		4
.L_39:
        /*0070*/ 	.byte	0x04, 0x29
        /*0072*/ 	.short	(.L_41 - .L_40)


	//   ....[0]....
.L_40:
        /*0074*/ 	.word	0xffffffff


	//   ....[1]....
        /*0078*/ 	.word	0xffffffff


	//   ....[2]....
        /*007c*/ 	.word	0xffffffff


	//   ....[3]....
        /*0080*/ 	.word	0xffffffff


	//   ....[4]....
        /*0084*/ 	.word	0xffffffff


	//   ....[5]....
        /*0088*/ 	.word	0xffffffff


	//   ....[6]....
        /*008c*/ 	.word	0xffffffff


	//   ....[7]....
        /*0090*/ 	.word	0xffffffff


	//   ....[8]....
        /*0094*/ 	.word	0xffffffff


	//   ....[9]....
        /*0098*/ 	.word	0xffffffff


	//   ....[10]....
        /*009c*/ 	.word	0xffffffff


	//   ....[11]....
        /*00a0*/ 	.word	0xffffffff


	//   ....[12]....
        /*00a4*/ 	.word	0xffffffff


	//   ....[13]....
        /*00a8*/ 	.word	0xffffffff


	//----- nvinfo : EIATTR_COOP_GROUP_INSTR_OFFSETS
	.align		4
.L_41:
        /*00ac*/ 	.byte	0x04, 0x28
        /*00ae*/ 	.short	(.L_43 - .L_42)


	//   ....[0]....
.L_42:
        /*00b0*/ 	.word	0x00000080


	//   ....[1]....
        /*00b4*/ 	.word	0x000004f0


	//   ....[2]....
        /*00b8*/ 	.word	0x00000750


	//   ....[3]....
        /*00bc*/ 	.word	0x000008f0


	//   ....[4]....
        /*00c0*/ 	.word	0x000009f0


	//   ....[5]....
        /*00c4*/ 	.word	0x00000b60


	//   ....[6]....
        /*00c8*/ 	.word	0x00000d00


	//   ....[7]....
        /*00cc*/ 	.word	0x00000eb0


	//   ....[8]....
        /*00d0*/ 	.word	0x000020f0


	//   ....[9]....
        /*00d4*/ 	.word	0x00003220


	//   ....[10]....
        /*00d8*/ 	.word	0x00003430


	//   ....[11]....
        /*00dc*/ 	.word	0x00003460


	//   ....[12]....
        /*00e0*/ 	.word	0x00003f10


	//   ....[13]....
        /*00e4*/ 	.word	0x00004140


	//----- nvinfo : EIATTR_VRC_CTA_INIT_COUNT
	.align		4
.L_43:
        /*00e8*/ 	.byte	0x02, 0x4a
        /*00ea*/ 	.byte	0x80
	.zero		1


	//----- nvinfo : EIATTR_SYSCALL_OFFSETS
	.align		4
        /*00ec*/ 	.byte	0x04, 0x46
        /*00ee*/ 	.short	(.L_45 - .L_44)


	//   ....[0]....
.L_44:
        /*00f0*/ 	.word	0x00005d50


	//   ....[1]....
        /*00f4*/ 	.word	0x00005e40


	//   ....[2]....
        /*00f8*/ 	.word	0x000065d0


	//   ....[3]....
        /*00fc*/ 	.word	0x00006e80


	//   ....[4]....
        /*0100*/ 	.word	0x00007710


	//   ....[5]....
        /*0104*/ 	.word	0x00007f90


	//----- nvinfo : EIATTR_MBARRIER_INSTR_OFFSETS
	.align		4
.L_45:
        /*0108*/ 	.byte	0x04, 0x39
        /*010a*/ 	.short	(.L_47 - .L_46)


	//   ....[0]....
.L_46:
        /*010c*/ 	.word	0x00000630
        /*0110*/ 	.word	0x000000ff
        /*0114*/ 	.word	0x00000000
        /*0118*/ 	.short	0x0100
        /*011a*/ 	.byte	0x04
	.zero		1


	//   ....[1]....
        /*011c*/ 	.word	0x00000640
        /*0120*/ 	.word	0x000000ff
        /*0124*/ 	.word	0x00000040
        /*0128*/ 	.short	0x0100
        /*012a*/ 	.byte	0x04
	.zero		1


	//   ....[2]....
        /*012c*/ 	.word	0x00000650
        /*0130*/ 	.word	0x000000ff
        /*0134*/ 	.word	0x00000008
        /*0138*/ 	.short	0x0100
        /*013a*/ 	.byte	0x04
	.zero		1


	//   ....[3]....
        /*013c*/ 	.word	0x00000660
        /*0140*/ 	.word	0x000000ff
        /*0144*/ 	.word	0x00000048
        /*0148*/ 	.short	0x0100
        /*014a*/ 	.byte	0x04
	.zero		1


	//   ....[4]....
        /*014c*/ 	.word	0x00000670
        /*0150*/ 	.word	0x000000ff
        /*0154*/ 	.word	0x00000010
        /*0158*/ 	.short	0x0100
        /*015a*/ 	.byte	0x04
	.zero		1


	//   ....[5]....
        /*015c*/ 	.word	0x00000680
        /*0160*/ 	.word	0x000000ff
        /*0164*/ 	.word	0x00000050
        /*0168*/ 	.short	0x0100
        /*016a*/ 	.byte	0x04
	.zero		1


	//   ....[6]....
        /*016c*/ 	.word	0x00000690
        /*0170*/ 	.word	0x000000ff
        /*0174*/ 	.word	0x00000018
        /*0178*/ 	.short	0x0100
        /*017a*/ 	.byte	0x04
	.zero		1


	//   ....[7]....
        /*017c*/ 	.word	0x000006a0
        /*0180*/ 	.word	0x000000ff
        /*0184*/ 	.word	0x00000058
        /*0188*/ 	.short	0x0100
        /*018a*/ 	.byte	0x04
	.zero		1


	//   ....[8]....
        /*018c*/ 	.word	0x000006b0
        /*0190*/ 	.word	0x000000ff
        /*0194*/ 	.word	0x00000020
        /*0198*/ 	.short	0x0100
        /*019a*/ 	.byte	0x04
	.zero		1


	//   ....[9]....
        /*019c*/ 	.word	0x000006c0
        /*01a0*/ 	.word	0x000000ff
        /*01a4*/ 	.word	0x00000060
        /*01a8*/ 	.short	0x0100
        /*01aa*/ 	.byte	0x04
	.zero		1


	//   ....[10]....
        /*01ac*/ 	.word	0x000006d0
        /*01b0*/ 	.word	0x000000ff
        /*01b4*/ 	.word	0x00000028
        /*01b8*/ 	.short	0x0100
        /*01ba*/ 	.byte	0x04
	.zero		1


	//   ....[11]....
        /*01bc*/ 	.word	0x000006e0
        /*01c0*/ 	.word	0x000000ff
        /*01c4*/ 	.word	0x00000068
        /*01c8*/ 	.short	0x0100
        /*01ca*/ 	.byte	0x04
	.zero		1


	//   ....[12]....
        /*01cc*/ 	.word	0x000006f0
        /*01d0*/ 	.word	0x000000ff
        /*01d4*/ 	.word	0x00000030
        /*01d8*/ 	.short	0x0100
        /*01da*/ 	.byte	0x04
	.zero		1


	//   ....[13]....
        /*01dc*/ 	.word	0x00000700
        /*01e0*/ 	.word	0x000000ff
        /*01e4*/ 	.word	0x00000070
        /*01e8*/ 	.short	0x0100
        /*01ea*/ 	.byte	0x04
	.zero		1


	//   ....[14]....
        /*01ec*/ 	.word	0x00000710
        /*01f0*/ 	.word	0x000000ff
        /*01f4*/ 	.word	0x00000038
        /*01f8*/ 	.short	0x0100
        /*01fa*/ 	.byte	0x04
	.zero		1


	//   ....[15]....
        /*01fc*/ 	.word	0x00000720
        /*0200*/ 	.word	0x000000ff
        /*0204*/ 	.word	0x00000078
        /*0208*/ 	.short	0x0100
        /*020a*/ 	.byte	0x04
	.zero		1


	//   ....[16]....
        /*020c*/ 	.word	0x00000860
        /*0210*/ 	.word	0x000000ff
        /*0214*/ 	.word	0x00000080
        /*0218*/ 	.short	0x0100
        /*021a*/ 	.byte	0x04
	.zero		1


	//   ....[17]....
        /*021c*/ 	.word	0x00000870
        /*0220*/ 	.word	0x000000ff
        /*0224*/ 	.word	0x000000a0
        /*0228*/ 	.short	0x0100
        /*022a*/ 	.byte	0x04
	.zero		1


	//   ....[18]....
        /*022c*/ 	.word	0x00000880
        /*0230*/ 	.word	0x000000ff
        /*0234*/ 	.word	0x00000088
        /*0238*/ 	.short	0x0100
        /*023a*/ 	.byte	0x04
	.zero		1


	//   ....[19]....
        /*023c*/ 	.word	0x00000890
        /*0240*/ 	.word	0x000000ff
        /*0244*/ 	.word	0x000000a8
        /*0248*/ 	.short	0x0100
        /*024a*/ 	.byte	0x04
	.zero		1


	//   ....[20]....
        /*024c*/ 	.word	0x000008a0
        /*0250*/ 	.word	0x000000ff
        /*0254*/ 	.word	0x00000090
        /*0258*/ 	.short	0x0100
        /*025a*/ 	.byte	0x04
	.zero		1


	//   ....[21]....
        /*025c*/ 	.word	0x000008b0
        /*0260*/ 	.word	0x000000ff
        /*0264*/ 	.word	0x000000b0
        /*0268*/ 	.short	0x0100
        /*026a*/ 	.byte	0x04
	.zero		1


	//   ....[22]....
        /*026c*/ 	.word	0x000008c0
        /*0270*/ 	.word	0x000000ff
        /*0274*/ 	.word	0x00000098
        /*0278*/ 	.short	0x0100
        /*027a*/ 	.byte	0x04
	.zero		1


	//   ....[23]....
        /*027c*/ 	.word	0x000008d0
        /*0280*/ 	.word	0x000000ff
        /*0284*/ 	.word	0x000000b8
        /*0288*/ 	.short	0x0100
        /*028a*/ 	.byte	0x04
	.zero		1


	//   ....[24]....
        /*028c*/ 	.word	0x000009c0
        /*0290*/ 	.word	0x000000ff
        /*0294*/ 	.word	0x000000c0
        /*0298*/ 	.short	0x0100
        /*029a*/ 	.byte	0x06
	.zero		1


	//   ....[25]....
        /*029c*/ 	.word	0x000009d0
        /*02a0*/ 	.word	0x000000ff
        /*02a4*/ 	.word	0x000000c8
        /*02a8*/ 	.short	0x0100
        /*02aa*/ 	.byte	0x06
	.zero		1


	//   ....[26]....
        /*02ac*/ 	.word	0x00000b10
        /*02b0*/ 	.word	0x000000ff
        /*02b4*/ 	.word	0x000000d0
        /*02b8*/ 	.short	0x0100
        /*02ba*/ 	.byte	0x06
	.zero		1


	//   ....[27]....
        /*02bc*/ 	.word	0x00000b20
        /*02c0*/ 	.word	0x000000ff
        /*02c4*/ 	.word	0x000000e0
        /*02c8*/ 	.short	0x0100
        /*02ca*/ 	.byte	0x06
	.zero		1


	//   ....[28]....
        /*02cc*/ 	.word	0x00000b30
        /*02d0*/ 	.word	0x000000ff
        /*02d4*/ 	.word	0x000000d8
        /*02d8*/ 	.short	0x0100
        /*02da*/ 	.byte	0x06
	.zero		1


	//   ....[29]....
        /*02dc*/ 	.word	0x00000b40
        /*02e0*/ 	.word	0x000000ff
        /*02e4*/ 	.word	0x000000e8
        /*02e8*/ 	.short	0x0100
        /*02ea*/ 	.byte	0x06
	.zero		1


	//   ....[30]....
        /*02ec*/ 	.word	0x00000c70
        /*02f0*/ 	.word	0x000000ff
        /*02f4*/ 	.word	0x000000f0
        /*02f8*/ 	.short	0x0100
        /*02fa*/ 	.byte	0x04
	.zero		1


	//   ....[31]....
        /*02fc*/ 	.word	0x00000c80
        /*0300*/ 	.word	0x000000ff
        /*0304*/ 	.word	0x00000110
        /*0308*/ 	.short	0x0100
        /*030a*/ 	.byte	0x04
	.zero		1


	//   ....[32]....
        /*030c*/ 	.word	0x00000c90
        /*0310*/ 	.word	0x000000ff
        /*0314*/ 	.word	0x000000f8
        /*0318*/ 	.short	0x0100
        /*031a*/ 	.byte	0x04
	.zero		1


	//   ....[33]....
        /*031c*/ 	.word	0x00000ca0
        /*0320*/ 	.word	0x000000ff
        /*0324*/ 	.word	0x00000118
        /*0328*/ 	.short	0x0100
        /*032a*/ 	.byte	0x04
	.zero		1


	//   ....[34]....
        /*032c*/ 	.word	0x00000cb0
        /*0330*/ 	.word	0x000000ff
        /*0334*/ 	.word	0x00000100
        /*0338*/ 	.short	0x0100
        /*033a*/ 	.byte	0x04
	.zero		1


	//   ....[35]....
        /*033c*/ 	.word	0x00000cc0
        /*0340*/ 	.word	0x000000ff
        /*0344*/ 	.word	0x00000120
        /*0348*/ 	.short	0x0100
        /*034a*/ 	.byte	0x04
	.zero		1


	//   ....[36]....
        /*034c*/ 	.word	0x00000cd0
        /*0350*/ 	.word	0x000000ff
        /*0354*/ 	.word	0x00000108
        /*0358*/ 	.short	0x0100
        /*035a*/ 	.byte	0x04
	.zero		1


	//   ....[37]....
        /*035c*/ 	.word	0x00000ce0
        /*0360*/ 	.word	0x000000ff
        /*0364*/ 	.word	0x00000128
        /*0368*/ 	.short	0x0100
        /*036a*/ 	.byte	0x04
	.zero		1


	//   ....[38]....
        /*036c*/ 	.word	0x00000dd0
        /*0370*/ 	.word	0x000000ff
        /*0374*/ 	.word	0x00000130
        /*0378*/ 	.short	0x0100
        /*037a*/ 	.byte	0x04
	.zero		1


	//   ....[39]....
        /*037c*/ 	.word	0x00000de0
        /*0380*/ 	.word	0x000000ff
        /*0384*/ 	.word	0x00000140
        /*0388*/ 	.short	0x0100
        /*038a*/ 	.byte	0x04
	.zero		1


	//   ....[40]....
        /*038c*/ 	.word	0x00000df0
        /*0390*/ 	.word	0x000000ff
        /*0394*/ 	.word	0x00000138
        /*0398*/ 	.short	0x0100
        /*039a*/ 	.byte	0x04
	.zero		1


	//   ....[41]....
        /*039c*/ 	.word	0x00000e00
        /*03a0*/ 	.word	0x000000ff
        /*03a4*/ 	.word	0x00000148
        /*03a8*/ 	.short	0x0100
        /*03aa*/ 	.byte	0x04
	.zero		1


	//   ....[42]....
        /*03ac*/ 	.word	0x00001990
        /*03b0*/ 	.word	0x00000000
        /*03b4*/ 	.word	0x00000140
        /*03b8*/ 	.short	0x010a
        /*03ba*/ 	.byte	0xff
	.zero		1


	//   ....[43]....
        /*03bc*/ 	.word	0x000019c0
        /*03c0*/ 	.word	0x00000000
        /*03c4*/ 	.word	0x00000130
        /*03c8*/ 	.short	0x0101
        /*03ca*/ 	.byte	0xff
	.zero		1


	//   ....[44]....
        /*03cc*/ 	.word	0x00001a70
        /*03d0*/ 	.word	0x000000ff
        /*03d4*/ 	.word	0x00000040
        /*03d8*/ 	.short	0x010a
        /*03da*/ 	.byte	0x04
	.zero		1


	//   ....[45]....
        /*03dc*/ 	.word	0x00001af0
        /*03e0*/ 	.word	0x000000ff
        /*03e4*/ 	.word	0x00000040
        /*03e8*/ 	.short	0x010a
        /*03ea*/ 	.byte	0x21
	.zero		1


	//   ....[46]....
        /*03ec*/ 	.word	0x00001c80
        /*03f0*/ 	.word	0x000000ff
        /*03f4*/ 	.word	0x00000040
        /*03f8*/ 	.short	0x010a
        /*03fa*/ 	.byte	0x08
	.zero		1


	//   ....[47]....
        /*03fc*/ 	.word	0x00001db0
        /*0400*/ 	.word	0x000000ff
        /*0404*/ 	.word	0x000000c8
        /*0408*/ 	.short	0x0101
        /*040a*/ 	.byte	0x07
	.zero		1


	//   ....[48]....
        /*040c*/ 	.word	0x00001dd0
        /*0410*/ 	.word	0x000000ff
        /*0414*/ 	.word	0x00000040
        /*0418*/ 	.short	0x010a
        /*041a*/ 	.byte	0x04
	.zero		1


	//   ....[49]....
        /*041c*/ 	.word	0x00001e50
        /*0420*/ 	.word	0x000000ff
        /*0424*/ 	.word	0x00000040
        /*0428*/ 	.short	0x010a
        /*042a*/ 	.byte	0x11
	.zero		1


	//   ....[50]....
        /*042c*/ 	.word	0x00001fe0
        /*0430*/ 	.word	0x000000ff
        /*0434*/ 	.word	0x00000040
        /*0438*/ 	.short	0x010a
        /*043a*/ 	.byte	0x06
	.zero		1


	//   ....[51]....
        /*043c*/ 	.word	0x00002120
        /*0440*/ 	.word	0x00000003
        /*0444*/ 	.word	0x000000d0
        /*0448*/ 	.short	0x010a
        /*044a*/ 	.byte	0xff
	.zero		1


	//   ....[52]....
        /*044c*/ 	.word	0x00002270
        /*0450*/ 	.word	0x00000000
        /*0454*/ 	.word	0x00000000
        /*0458*/ 	.short	0x0101
        /*045a*/ 	.byte	0xff
	.zero		1


	//   ....[53]....
        /*045c*/ 	.word	0x00002830
        /*0460*/ 	.word	0x000000ff
        /*0464*/ 	.word	0x00000000
        /*0468*/ 	.short	0x010a
        /*046a*/ 	.byte	0x04
	.zero		1


	//   ....[54]....
        /*046c*/ 	.word	0x000028c0
        /*0470*/ 	.word	0x000000ff
        /*0474*/ 	.word	0x00000000
        /*0478*/ 	.short	0x010a
        /*047a*/ 	.byte	0x05
	.zero		1


	//   ....[55]....
        /*047c*/ 	.word	0x00002950
        /*0480*/ 	.word	0x000000ff
        /*0484*/ 	.word	0x00000000
        /*0488*/ 	.short	0x010a
        /*048a*/ 	.byte	0x05
	.zero		1


	//   ....[56]....
        /*048c*/ 	.word	0x000029e0
        /*0490*/ 	.word	0x000000ff
        /*0494*/ 	.word	0x00000000
        /*0498*/ 	.short	0x010a
        /*049a*/ 	.byte	0x05
	.zero		1


	//   ....[57]....
        /*049c*/ 	.word	0x00002a70
        /*04a0*/ 	.word	0x000000ff
        /*04a4*/ 	.word	0x00000000
        /*04a8*/ 	.short	0x010a
        /*04aa*/ 	.byte	0x05
	.zero		1


	//   ....[58]....
        /*04ac*/ 	.word	0x00002b00
        /*04b0*/ 	.word	0x000000ff
        /*04b4*/ 	.word	0x00000000
        /*04b8*/ 	.short	0x010a
        /*04ba*/ 	.byte	0x05
	.zero		1


	//   ....[59]....
        /*04bc*/ 	.word	0x00002b90
        /*04c0*/ 	.word	0x000000ff
        /*04c4*/ 	.word	0x00000000
        /*04c8*/ 	.short	0x010a
        /*04ca*/ 	.byte	0x05
	.zero		1


	//   ....[60]....
        /*04cc*/ 	.word	0x00002c30
        /*04d0*/ 	.word	0x00000000
        /*04d4*/ 	.word	0x00000000
        /*04d8*/ 	.short	0x010a
        /*04da*/ 	.byte	0xff
	.zero		1


	//   ....[61]....
        /*04dc*/ 	.word	0x00002d70
        /*04e0*/ 	.word	0x00000002
        /*04e4*/ 	.word	0x00000130
        /*04e8*/ 	.short	0x010a
        /*04ea*/ 	.byte	0xff
	.zero		1


	//   ....[62]....
        /*04ec*/ 	.word	0x00002de0
        /*04f0*/ 	.word	0x00000002
        /*04f4*/ 	.word	0x00000000
        /*04f8*/ 	.short	0x0101
        /*04fa*/ 	.byte	0xff
	.zero		1


	//   ....[63]....
        /*04fc*/ 	.word	0x00002e00
        /*0500*/ 	.word	0x000000ff
        /*0504*/ 	.word	0x000000e0
        /*0508*/ 	.short	0x010a
        /*050a*/ 	.byte	0x04
	.zero		1


	//   ....[64]....
        /*050c*/ 	.word	0x00002f20
        /*0510*/ 	.word	0x00000002
        /*0514*/ 	.word	0x000000d0
        /*0518*/ 	.short	0x010a
        /*051a*/ 	.byte	0xff
	.zero		1


	//   ....[65]....
        /*051c*/ 	.word	0x00003020
        /*0520*/ 	.word	0x00000002
        /*0524*/ 	.word	0x00000000
        /*0528*/ 	.short	0x0101
        /*052a*/ 	.byte	0xff
	.zero		1


	//   ....[66]....
        /*052c*/ 	.word	0x000030b0
        /*0530*/ 	.word	0x000000ff
        /*0534*/ 	.word	0x000000e0
        /*0538*/ 	.short	0x0106
        /*053a*/ 	.byte	0x04
	.zero		1


	//   ....[67]....
        /*053c*/ 	.word	0x000030d0
        /*0540*/ 	.word	0x000000ff
        /*0544*/ 	.word	0x000000e0
        /*0548*/ 	.short	0x010a
        /*054a*/ 	.byte	0x04
	.zero		1


	//   ....[68]....
        /*054c*/ 	.word	0x00003160
        /*0550*/ 	.word	0x000000ff
        /*0554*/ 	.word	0x000000e0
        /*0558*/ 	.short	0x0106
        /*055a*/ 	.byte	0x07
	.zero		1


	//   ....[69]....
        /*055c*/ 	.word	0x000031a0
        /*0560*/ 	.word	0x00000000
        /*0564*/ 	.word	0x000000e0
        /*0568*/ 	.short	0x010a
        /*056a*/ 	.byte	0xff
	.zero		1


	//   ....[70]....
        /*056c*/ 	.word	0x00003700
        /*0570*/ 	.word	0x00000000
        /*0574*/ 	.word	0x000000d0
        /*0578*/ 	.short	0x010a
        /*057a*/ 	.byte	0xff
	.zero		1


	//   ....[71]....
        /*057c*/ 	.word	0x00003800
        /*0580*/ 	.word	0x00000003
        /*0584*/ 	.word	0x00000000
        /*0588*/ 	.short	0x0101
        /*058a*/ 	.byte	0xff
	.zero		1


	//   ....[72]....
        /*058c*/ 	.word	0x00003810
        /*0590*/ 	.word	0x000000ff
        /*0594*/ 	.word	0x00000000
        /*0598*/ 	.short	0x010a
        /*059a*/ 	.byte	0x04
	.zero		1


	//   ....[73]....
        /*059c*/ 	.word	0x00003890
        /*05a0*/ 	.word	0x000000ff
        /*05a4*/ 	.word	0x00000110
        /*05a8*/ 	.short	0x010a
        /*05aa*/ 	.byte	0x1f
	.zero		1


	//   ....[74]....
        /*05ac*/ 	.word	0x00003970
        /*05b0*/ 	.word	0x000000ff
        /*05b4*/ 	.word	0x00000000
        /*05b8*/ 	.short	0x010a
        /*05ba*/ 	.byte	0x05
	.zero		1


	//   ....[75]....
        /*05bc*/ 	.word	0x00003ab0
        /*05c0*/ 	.word	0x000000ff
        /*05c4*/ 	.word	0x00000000
        /*05c8*/ 	.short	0x010a
        /*05ca*/ 	.byte	0x04
	.zero		1


	//   ....[76]....
        /*05cc*/ 	.word	0x00003d40
        /*05d0*/ 	.word	0x000000ff
        /*05d4*/ 	.word	0x00000000
        /*05d8*/ 	.short	0x010a
        /*05da*/ 	.byte	0x04
	.zero		1


	//   ....[77]....
        /*05dc*/ 	.word	0x00003dd0
        /*05e0*/ 	.word	0x000000ff
        /*05e4*/ 	.word	0x00000000
        /*05e8*/ 	.short	0x010a
        /*05ea*/ 	.byte	0x05
	.zero		1


	//   ....[78]....
        /*05ec*/ 	.word	0x00003e60
        /*05f0*/ 	.word	0x000000ff
        /*05f4*/ 	.word	0x00000000
        /*05f8*/ 	.short	0x010a
        /*05fa*/ 	.byte	0x05
	.zero		1


	//   ....[79]....
        /*05fc*/ 	.word	0x00003ef0
        /*0600*/ 	.word	0x000000ff
        /*0604*/ 	.word	0x00000000
        /*0608*/ 	.short	0x010a
        /*060a*/ 	.byte	0x04
	.zero		1


	//   ....[80]....
        /*060c*/ 	.word	0x00004400
        /*0610*/ 	.word	0x0000000c
        /*0614*/ 	.word	0x000000d0
        /*0618*/ 	.short	0x010a
        /*061a*/ 	.byte	0xff
	.zero		1


	//   ....[81]....
        /*061c*/ 	.word	0x00004570
        /*0620*/ 	.word	0x00000000
        /*0624*/ 	.word	0x00000000
        /*0628*/ 	.short	0x0101
        /*062a*/ 	.byte	0xff
	.zero		1


	//   ....[82]....
        /*062c*/ 	.word	0x00004a00
        /*0630*/ 	.word	0x000000ff
        /*0634*/ 	.word	0x000000c8
        /*0638*/ 	.short	0x010a
        /*063a*/ 	.byte	0x15
	.zero		1


	//   ....[83]....
        /*063c*/ 	.word	0x00004b80
        /*0640*/ 	.word	0x000000ff
        /*0644*/ 	.word	0x000000a0
        /*0648*/ 	.short	0x010a
        /*064a*/ 	.byte	0x15
	.zero		1


	//   ....[84]....
        /*064c*/ 	.word	0x00004cf0
        /*0650*/ 	.word	0x000000ff
        /*0654*/ 	.word	0x00000080
        /*0658*/ 	.short	0x010b
        /*065a*/ 	.byte	0x15
	.zero		1


	//   ....[85]....
        /*065c*/ 	.word	0x00004d00
        /*0660*/ 	.word	0x000000ff
        /*0664*/ 	.word	0x00000000
        /*0668*/ 	.short	0x0101
        /*066a*/ 	.byte	0x28
	.zero		1


	//   ....[86]....
        /*066c*/ 	.word	0x00004d10
        /*0670*/ 	.word	0x000000ff
        /*0674*/ 	.word	0x000000a8
        /*0678*/ 	.short	0x010a
        /*067a*/ 	.byte	0x15
	.zero		1


	//   ....[87]....
        /*067c*/ 	.word	0x00004e60
        /*0680*/ 	.word	0x000000ff
        /*0684*/ 	.word	0x00000088
        /*0688*/ 	.short	0x010b
        /*068a*/ 	.byte	0x15
	.zero		1


	//   ....[88]....
        /*068c*/ 	.word	0x00004e70
        /*0690*/ 	.word	0x000000ff
        /*0694*/ 	.word	0x00000000
        /*0698*/ 	.short	0x0101
        /*069a*/ 	.byte	0x27
	.zero		1


	//   ....[89]....
        /*069c*/ 	.word	0x00004e80
        /*06a0*/ 	.word	0x000000ff
        /*06a4*/ 	.word	0x000000b0
        /*06a8*/ 	.short	0x010a
        /*06aa*/ 	.byte	0x15
	.zero		1


	//   ....[90]....
        /*06ac*/ 	.word	0x00004fc0
        /*06b0*/ 	.word	0x000000ff
        /*06b4*/ 	.word	0x00000090
        /*06b8*/ 	.short	0x010b
        /*06ba*/ 	.byte	0x15
	.zero		1


	//   ....[91]....
        /*06bc*/ 	.word	0x00004fd0
        /*06c0*/ 	.word	0x000000ff
        /*06c4*/ 	.word	0x00000000
        /*06c8*/ 	.short	0x0101
        /*06ca*/ 	.byte	0x26
	.zero		1


	//   ....[92]....
        /*06cc*/ 	.word	0x00004fe0
        /*06d0*/ 	.word	0x000000ff
        /*06d4*/ 	.word	0x000000b8
        /*06d8*/ 	.short	0x010a
        /*06da*/ 	.byte	0x15
	.zero		1


	//   ....[93]....
        /*06dc*/ 	.word	0x000051e0
        /*06e0*/ 	.word	0x000000ff
        /*06e4*/ 	.word	0x00000098
        /*06e8*/ 	.short	0x010b
        /*06ea*/ 	.byte	0x15
	.zero		1


	//   ....[94]....
        /*06ec*/ 	.word	0x000051f0
        /*06f0*/ 	.word	0x000000ff
        /*06f4*/ 	.word	0x00000000
        /*06f8*/ 	.short	0x0101
        /*06fa*/ 	.byte	0x25
	.zero		1


	//   ....[95]....
        /*06fc*/ 	.word	0x00005220
        /*0700*/ 	.word	0x000000ff
        /*0704*/ 	.word	0x000000a0
        /*0708*/ 	.short	0x010a
        /*070a*/ 	.byte	0x15
	.zero		1


	//   ....[96]....
        /*070c*/ 	.word	0x00005240
        /*0710*/ 	.word	0x000000ff
        /*0714*/ 	.word	0x000000a8
        /*0718*/ 	.short	0x010a
        /*071a*/ 	.byte	0x15
	.zero		1


	//   ....[97]....
        /*071c*/ 	.word	0x00005260
        /*0720*/ 	.word	0x000000ff
        /*0724*/ 	.word	0x000000b0
        /*0728*/ 	.short	0x010a
        /*072a*/ 	.byte	0x15
	.zero		1


	//   ....[98]....
        /*072c*/ 	.word	0x000052a0
        /*0730*/ 	.word	0x00000000
        /*0734*/ 	.word	0x000000b8
        /*0738*/ 	.short	0x010a
        /*073a*/ 	.byte	0xff
	.zero		1


	//   ....[99]....
        /*073c*/ 	.word	0x000055e0
        /*0740*/ 	.word	0x00000003
        /*0744*/ 	.word	0x000000d0
        /*0748*/ 	.short	0x010a
        /*074a*/ 	.byte	0xff
	.zero		1


	//   ....[100]....
        /*074c*/ 	.word	0x00005760
        /*0750*/ 	.word	0x00000000
        /*0754*/ 	.word	0x00000000
        /*0758*/ 	.short	0x0101
        /*075a*/ 	.byte	0xff
	.zero		1


	//   ....[101]....
        /*075c*/ 	.word	0x00006280
        /*0760*/ 	.word	0x000000ff
        /*0764*/ 	.word	0x00000080
        /*0768*/ 	.short	0x010a
        /*076a*/ 	.byte	0x2c
	.zero		1


	//   ....[102]....
        /*076c*/ 	.word	0x000062c0
        /*0770*/ 	.word	0x0000001a
        /*0774*/ 	.word	0x000000f0
        /*0778*/ 	.short	0x010a
        /*077a*/ 	.byte	0xff
	.zero		1


	//   ....[103]....
        /*077c*/ 	.word	0x000063d0
        /*0780*/ 	.word	0x000000ff
        /*0784*/ 	.word	0x00000080
        /*0788*/ 	.short	0x010a
        /*078a*/ 	.byte	0x2c
	.zero		1


	//   ....[104]....
        /*078c*/ 	.word	0x000064b0
        /*0790*/ 	.word	0x0000001a
        /*0794*/ 	.word	0x000000f0
        /*0798*/ 	.short	0x010a
        /*079a*/ 	.byte	0xff
	.zero		1


	//   ....[105]....
        /*079c*/ 	.word	0x00006be0
        /*07a0*/ 	.word	0x00000000
        /*07a4*/ 	.word	0x00000000
        /*07a8*/ 	.short	0x0101
        /*07aa*/ 	.byte	0xff
	.zero		1


	//   ....[106]....
        /*07ac*/ 	.word	0x00006bf0
        /*07b0*/ 	.word	0x00000004
        /*07b4*/ 	.word	0x00000080
        /*07b8*/ 	.short	0x010a
        /*07ba*/ 	.byte	0xff
	.zero		1


	//   ....[107]....
        /*07bc*/ 	.word	0x00006cb0
        /*07c0*/ 	.word	0x00000004
        /*07c4*/ 	.word	0x00000080
        /*07c8*/ 	.short	0x010a
        /*07ca*/ 	.byte	0xff
	.zero		1


	//   ....[108]....
        /*07cc*/ 	.word	0x00007470
        /*07d0*/ 	.word	0x00000000
        /*07d4*/ 	.word	0x00000000
        /*07d8*/ 	.short	0x0101
        /*07da*/ 	.byte	0xff
	.zero		1


	//   ....[109]....
        /*07dc*/ 	.word	0x00007490
        /*07e0*/ 	.word	0x00000002
        /*07e4*/ 	.word	0x00000080
        /*07e8*/ 	.short	0x010a
        /*07ea*/ 	.byte	0xff
	.zero		1


	//   ....[110]....
        /*07ec*/ 	.word	0x00007540
        /*07f0*/ 	.word	0x00000002
        /*07f4*/ 	.word	0x00000080
        /*07f8*/ 	.short	0x010a
        /*07fa*/ 	.byte	0xff
	.zero		1


	//   ....[111]....
        /*07fc*/ 	.word	0x00007cf0
        /*0800*/ 	.word	0x00000000
        /*0804*/ 	.word	0x00000000
        /*0808*/ 	.short	0x0101
        /*080a*/ 	.byte	0xff
	.zero		1


	//   ....[112]....
        /*080c*/ 	.word	0x00007d10
        /*0810*/ 	.word	0x00000003
        /*0814*/ 	.word	0x00000080
        /*0818*/ 	.short	0x010a
        /*081a*/ 	.byte	0xff
	.zero		1


	//   ....[113]....
        /*081c*/ 	.word	0x00007dc0
        /*0820*/ 	.word	0x00000003
        /*0824*/ 	.word	0x00000080
        /*0828*/ 	.short	0x010a
        /*082a*/ 	.byte	0xff
	.zero		1


	//   ....[114]....
        /*082c*/ 	.word	0x000081d0
        /*0830*/ 	.word	0x000000ff
        /*0834*/ 	.word	0x00000000
        /*0838*/ 	.short	0x0101
        /*083a*/ 	.byte	0x04
	.zero		1


	//   ....[115]....
        /*083c*/ 	.word	0x000085e0
        /*0840*/ 	.word	0x00000000
        /*0844*/ 	.word	0x00000000
        /*0848*/ 	.short	0x0101
        /*084a*/ 	.byte	0xff
	.zero		1


	//   ....[116]....
        /*084c*/ 	.word	0x00008890
        /*0850*/ 	.word	0x000000ff
        /*0854*/ 	.word	0x00000000
        /*0858*/ 	.short	0x0101
        /*085a*/ 	.byte	0x04
	.zero		1


	//   ....[117]....
        /*085c*/ 	.word	0x000088b0
        /*0860*/ 	.word	0x00000000
        /*0864*/ 	.word	0x00000140
        /*0868*/ 	.short	0x010a
        /*086a*/ 	.byte	0xff
	.zero		1


	//   ....[118]....
        /*086c*/ 	.word	0x00008910
        /*0870*/ 	.word	0x00000000
        /*0874*/ 	.word	0x00000040
        /*0878*/ 	.short	0x010a
        /*087a*/ 	.byte	0xff
	.zero		1


	//   ....[119]....
        /*087c*/ 	.word	0x00008970
        /*0880*/ 	.word	0x00000000
        /*0884*/ 	.word	0x00000040
        /*0888*/ 	.short	0x010a
        /*088a*/ 	.byte	0xff
	.zero		1


	//   ....[120]....
        /*088c*/ 	.word	0x000089c0
        /*0890*/ 	.word	0x00000003
        /*0894*/ 	.word	0x000000d0
        /*0898*/ 	.short	0x010a
        /*089a*/ 	.byte	0xff
	.zero		1


	//   ....[121]....
        /*089c*/ 	.word	0x00008a20
        /*08a0*/ 	.word	0x00000000
        /*08a4*/ 	.word	0x00000000
        /*08a8*/ 	.short	0x010a
        /*08aa*/ 	.byte	0xff
	.zero		1


	//   ....[122]....
        /*08ac*/ 	.word	0x00008a80
        /*08b0*/ 	.word	0x00000000
        /*08b4*/ 	.word	0x00000000
        /*08b8*/ 	.short	0x010a
        /*08ba*/ 	.byte	0xff
	.zero		1


	//   ....[123]....
        /*08bc*/ 	.word	0x00008ae0
        /*08c0*/ 	.word	0x00000000
        /*08c4*/ 	.word	0x00000000
        /*08c8*/ 	.short	0x010a
        /*08ca*/ 	.byte	0xff
	.zero		1


	//   ....[124]....
        /*08cc*/ 	.word	0x00008b40
        /*08d0*/ 	.word	0x00000000
        /*08d4*/ 	.word	0x00000000
        /*08d8*/ 	.short	0x010a
        /*08da*/ 	.byte	0xff
	.zero		1


	//   ....[125]....
        /*08dc*/ 	.word	0x00008ba0
        /*08e0*/ 	.word	0x00000000
        /*08e4*/ 	.word	0x00000000
        /*08e8*/ 	.short	0x010a
        /*08ea*/ 	.byte	0xff
	.zero		1


	//   ....[126]....
        /*08ec*/ 	.word	0x00008c00
        /*08f0*/ 	.word	0x00000000
        /*08f4*/ 	.word	0x00000000
        /*08f8*/ 	.short	0x010a
        /*08fa*/ 	.byte	0xff
	.zero		1


	//   ....[127]....
        /*08fc*/ 	.word	0x00008c60
        /*0900*/ 	.word	0x00000000
        /*0904*/ 	.word	0x00000000
        /*0908*/ 	.short	0x010a
        /*090a*/ 	.byte	0xff
	.zero		1


	//   ....[128]....
        /*090c*/ 	.word	0x00008cb0
        /*0910*/ 	.word	0x00000002
        /*0914*/ 	.word	0x00000130
        /*0918*/ 	.short	0x010a
        /*091a*/ 	.byte	0xff
	.zero		1


	//   ....[129]....
        /*091c*/ 	.word	0x00008d10
        /*0920*/ 	.word	0x00000002
        /*0924*/ 	.word	0x000000e0
        /*0928*/ 	.short	0x010a
        /*092a*/ 	.byte	0xff
	.zero		1


	//   ....[130]....
        /*092c*/ 	.word	0x00008d60
        /*0930*/ 	.word	0x00000002
        /*0934*/ 	.word	0x000000d0
        /*0938*/ 	.short	0x010a
        /*093a*/ 	.byte	0xff
	.zero		1


	//   ....[131]....
        /*093c*/ 	.word	0x00008dc0
        /*0940*/ 	.word	0x00000000
        /*0944*/ 	.word	0x000000e0
        /*0948*/ 	.short	0x010a
        /*094a*/ 	.byte	0xff
	.zero		1


	//   ....[132]....
        /*094c*/ 	.word	0x00008e10
        /*0950*/ 	.word	0x00000000
        /*0954*/ 	.word	0x000000d0
        /*0958*/ 	.short	0x010a
        /*095a*/ 	.byte	0xff
	.zero		1


	//   ....[133]....
        /*095c*/ 	.word	0x00008e70
        /*0960*/ 	.word	0x00000002
        /*0964*/ 	.word	0x00000110
        /*0968*/ 	.short	0x010a
        /*096a*/ 	.byte	0xff
	.zero		1


	//   ....[134]....
        /*096c*/ 	.word	0x00008ed0
        /*0970*/ 	.word	0x00000000
        /*0974*/ 	.word	0x00000000
        /*0978*/ 	.short	0x010a
        /*097a*/ 	.byte	0xff
	.zero		1


	//   ....[135]....
        /*097c*/ 	.word	0x00008f30
        /*0980*/ 	.word	0x00000000
        /*0984*/ 	.word	0x00000000
        /*0988*/ 	.short	0x010a
        /*098a*/ 	.byte	0xff
	.zero		1


	//   ....[136]....
        /*098c*/ 	.word	0x00008f90
        /*0990*/ 	.word	0x00000000
        /*0994*/ 	.word	0x00000000
        /*0998*/ 	.short	0x010a
        /*099a*/ 	.byte	0xff
	.zero		1


	//   ....[137]....
        /*099c*/ 	.word	0x00008ff0
        /*09a0*/ 	.word	0x00000000
        /*09a4*/ 	.word	0x00000000
        /*09a8*/ 	.short	0x010a
        /*09aa*/ 	.byte	0xff
	.zero		1


	//   ....[138]....
        /*09ac*/ 	.word	0x00009050
        /*09b0*/ 	.word	0x00000000
        /*09b4*/ 	.word	0x00000000
        /*09b8*/ 	.short	0x010a
        /*09ba*/ 	.byte	0xff
	.zero		1


	//   ....[139]....
        /*09bc*/ 	.word	0x000090a0
        /*09c0*/ 	.word	0x0000000c
        /*09c4*/ 	.word	0x000000d0
        /*09c8*/ 	.short	0x010a
        /*09ca*/ 	.byte	0xff
	.zero		1


	//   ....[140]....
        /*09cc*/ 	.word	0x00009100
        /*09d0*/ 	.word	0x00000000
        /*09d4*/ 	.word	0x000000c8
        /*09d8*/ 	.short	0x010a
        /*09da*/ 	.byte	0xff
	.zero		1


	//   ....[141]....
        /*09dc*/ 	.word	0x00009160
        /*09e0*/ 	.word	0x00000000
        /*09e4*/ 	.word	0x000000a0
        /*09e8*/ 	.short	0x010a
        /*09ea*/ 	.byte	0xff
	.zero		1


	//   ....[142]....
        /*09ec*/ 	.word	0x000091c0
        /*09f0*/ 	.word	0x00000000
        /*09f4*/ 	.word	0x000000a8
        /*09f8*/ 	.short	0x010a
        /*09fa*/ 	.byte	0xff
	.zero		1


	//   ....[143]....
        /*09fc*/ 	.word	0x00009220
        /*0a00*/ 	.word	0x00000000
        /*0a04*/ 	.word	0x000000b0
        /*0a08*/ 	.short	0x010a
        /*0a0a*/ 	.byte	0xff
	.zero		1


	//   ....[144]....
        /*0a0c*/ 	.word	0x00009280
        /*0a10*/ 	.word	0x00000000
        /*0a14*/ 	.word	0x000000b8
        /*0a18*/ 	.short	0x010a
        /*0a1a*/ 	.byte	0xff
	.zero		1


	//   ....[145]....
        /*0a1c*/ 	.word	0x000092e0
        /*0a20*/ 	.word	0x00000000
        /*0a24*/ 	.word	0x000000a0
        /*0a28*/ 	.short	0x010a
        /*0a2a*/ 	.byte	0xff
	.zero		1


	//   ....[146]....
        /*0a2c*/ 	.word	0x00009340
        /*0a30*/ 	.word	0x00000000
        /*0a34*/ 	.word	0x000000a8
        /*0a38*/ 	.short	0x010a
        /*0a3a*/ 	.byte	0xff
	.zero		1


	//   ....[147]....
        /*0a3c*/ 	.word	0x000093a0
        /*0a40*/ 	.word	0x00000000
        /*0a44*/ 	.word	0x000000b0
        /*0a48*/ 	.short	0x010a
        /*0a4a*/ 	.byte	0xff
	.zero		1


	//   ....[148]....
        /*0a4c*/ 	.word	0x000093f0
        /*0a50*/ 	.word	0x00000003
        /*0a54*/ 	.word	0x000000d0
        /*0a58*/ 	.short	0x010a
        /*0a5a*/ 	.byte	0xff
	.zero		1


	//   ....[149]....
        /*0a5c*/ 	.word	0x00009450
        /*0a60*/ 	.word	0x00000000
        /*0a64*/ 	.word	0x00000080
        /*0a68*/ 	.short	0x010a
        /*0a6a*/ 	.byte	0xff
	.zero		1


	//   ....[150]....
        /*0a6c*/ 	.word	0x000094a0
        /*0a70*/ 	.word	0x0000001a
        /*0a74*/ 	.word	0x000000f0
        /*0a78*/ 	.short	0x010a
        /*0a7a*/ 	.byte	0xff
	.zero		1


	//   ....[151]....
        /*0a7c*/ 	.word	0x000094f0
        /*0a80*/ 	.word	0x00000004
        /*0a84*/ 	.word	0x00000080
        /*0a88*/ 	.short	0x010a
        /*0a8a*/ 	.byte	0xff
	.zero		1


	//   ....[152]....
        /*0a8c*/ 	.word	0x00009540
        /*0a90*/ 	.word	0x00000002
        /*0a94*/ 	.word	0x00000080
        /*0a98*/ 	.short	0x010a
        /*0a9a*/ 	.byte	0xff
	.zero		1


	//   ....[153]....
        /*0a9c*/ 	.word	0x00009590
        /*0aa0*/ 	.word	0x00000003
        /*0aa4*/ 	.word	0x00000080
        /*0aa8*/ 	.short	0x010a
        /*0aaa*/ 	.byte	0xff
	.zero		1


	//----- nvinfo : EIATTR_NUM_MBARRIERS
	.align		4
.L_47:
        /*0aac*/ 	.byte	0x03, 0x38
        /*0aae*/ 	.short	0x002a


	//----- nvinfo : EIATTR_EXIT_INSTR_OFFSETS
	.align		4
        /*0ab0*/ 	.byte	0x04, 0x1c
        /*0ab2*/ 	.short	(.L_49 - .L_48)


	//   ....[0]....
.L_48:
        /*0ab4*/ 	.word	0x00002c60


	//   ....[1]....
        /*0ab8*/ 	.word	0x00003170


	//   ....[2]....
        /*0abc*/ 	.word	0x000031d0


	//   ....[3]....
        /*0ac0*/ 	.word	0x00004150


	//   ....[4]....
        /*0ac4*/ 	.word	0x000052d0


	//   ....[5]....
        /*0ac8*/ 	.word	0x00005310


	//   ....[6]....
        /*0acc*/ 	.word	0x00008770


	//   ....[7]....
        /*0ad0*/ 	.word	0x000087f0


	//   ....[8]....
        /*0ad4*/ 	.word	0x00008820


	//   ....[9]....
        /*0ad8*/ 	.word	0x000088a0


	//----- nvinfo : EIATTR_MAX_THREADS
	.align		4
.L_49:
        /*0adc*/ 	.byte	0x04, 0x05
        /*0ade*/ 	.short	(.L_51 - .L_50)
.L_50:
        /*0ae0*/ 	.word	0x00000100
        /*0ae4*/ 	.word	0x00000001
        /*0ae8*/ 	.word	0x00000001


	//----- nvinfo : EIATTR_CRS_STACK_SIZE
	.align		4
.L_51:
        /*0aec*/ 	.byte	0x04, 0x1e
        /*0aee*/ 	.short	(.L_53 - .L_52)
.L_52:
        /*0af0*/ 	.word	0x00000000


	//----- nvinfo : EIATTR_CBANK_PARAM_SIZE
	.align		4
.L_53:
        /*0af4*/ 	.byte	0x03, 0x19
        /*0af6*/ 	.short	0x0800


	//----- nvinfo : EIATTR_PARAM_CBANK
	.align		4
        /*0af8*/ 	.byte	0x04, 0x0a
        /*0afa*/ 	.short	(.L_55 - .L_54)
	.align		4
.L_54:
        /*0afc*/ 	.word	index@(.nv.constant0._ZN7cutlass13device_kernelINS_4gemm6kernel13GemmUniversalIN4cute5tupleIJiiiiEEENS1_10collective13CollectiveMmaINS1_35MainloopSm100TmaUmmaWarpSpecializedILi8ELi2ELi4ENS5_IJNS4_1CILi1EEENSA_ILi2EEESB_EEEEENS5_IJNSA_ILi64EEENSA_ILi128EEESF_EEENS_10bfloat16_tENS5_IJlSB_lEEESI_SJ_NS4_8TiledMMAINS4_8MMA_AtomIJNS4_20SM100_MMA_F16BF16_SSISI_SI_fLi64ELi128ELNS4_4UMMA5MajorE0ELSO_0ELNSN_7ScaleInE0ELSP_0EEEEEENS4_6LayoutINS5_IJSB_SB_SB_EEENS5_IJNSA_ILi0EEESU_SU_EEEEENS5_IJNS4_10UnderscoreESX_SX_EEEEENS4_23SM90_TMA_LOAD_MULTICASTENS4_14ComposedLayoutINS4_7SwizzleILi3ELi4ELi3EEENS4_18smem_ptr_flag_bitsILi16EEENSS_INS5_IJNSA_ILi8EEESF_EEENS5_IJSF_SB_EEEEEEEvNS4_8identityENS4_13SM90_TMA_LOADES1A_vS1B_EENS_8epilogue10collective18CollectiveEpilogueINS1E_23Sm100TmaWarpSpecializedILi4ELi2ELi16ELb1ELb0EEEJSH_NS5_IJNSS_ISF_SB_EENSS_INSA_ILi32EEESB_EEEEESI_SJ_SI_SJ_NS1E_6fusion15FusionCallbacksIS1I_NS1N_17LinearCombinationISI_fSI_fLNS_15FloatRoundStyleE2EEESH_S1M_JEEENS4_5SM1004TMEM4LOAD26SM100_TMEM_LOAD_16dp256b4xES1C_NS11_INS12_ILi2ELi4ELi3EEES15_NSS_INS5_IJS16_S1K_EEENS5_IJS1K_SB_EEEEEEENS4_17SM75_U32x4_LDSM_NENS4_14SM90_TMA_STOREES21_NS4_17SM90_U32x4_STSM_NENS4_39AutoVectorizingCopyWithAssumedAlignmentILi128EEEEEEvvEEEEvNT_6ParamsE)
        /*0b00*/ 	.short	0x0380
        /*0b02*/ 	.short	0x0800


	//----- nvinfo : EIATTR_SW_WAR
	.align		4
.L_55:
        /*0b04*/ 	.byte	0x04, 0x36
        /*0b06*/ 	.short	(.L_57 - .L_56)
.L_56:
        /*0b08*/ 	.word	0x00000008
.L_57:


//--------------------- .nv.callgraph             --------------------------
	.section	.nv.callgraph,"",@"SHT_CUDA_CALLGRAPH"
	.align	4
	.sectionentsize	8
	.align		4
        /*0000*/ 	.word	0x00000000
	.align		4
        /*0004*/ 	.word	0xffffffff
	.align		4
        /*0008*/ 	.word	index@(_ZN7cutlass13device_kernelINS_4gemm6kernel13GemmUniversalIN4cute5tupleIJiiiiEEENS1_10collective13CollectiveMmaINS1_35MainloopSm100TmaUmmaWarpSpecializedILi8ELi2ELi4ENS5_IJNS4_1CILi1EEENSA_ILi2EEESB_EEEEENS5_IJNSA_ILi64EEENSA_ILi128EEESF_EEENS_10bfloat16_tENS5_IJlSB_lEEESI_SJ_NS4_8TiledMMAINS4_8MMA_AtomIJNS4_20SM100_MMA_F16BF16_SSISI_SI_fLi64ELi128ELNS4_4UMMA5MajorE0ELSO_0ELNSN_7ScaleInE0ELSP_0EEEEEENS4_6LayoutINS5_IJSB_SB_SB_EEENS5_IJNSA_ILi0EEESU_SU_EEEEENS5_IJNS4_10UnderscoreESX_SX_EEEEENS4_23SM90_TMA_LOAD_MULTICASTENS4_14ComposedLayoutINS4_7SwizzleILi3ELi4ELi3EEENS4_18smem_ptr_flag_bitsILi16EEENSS_INS5_IJNSA_ILi8EEESF_EEENS5_IJSF_SB_EEEEEEEvNS4_8identityENS4_13SM90_TMA_LOADES1A_vS1B_EENS_8epilogue10collective18CollectiveEpilogueINS1E_23Sm100TmaWarpSpecializedILi4ELi2ELi16ELb1ELb0EEEJSH_NS5_IJNSS_ISF_SB_EENSS_INSA_ILi32EEESB_EEEEESI_SJ_SI_SJ_NS1E_6fusion15FusionCallbacksIS1I_NS1N_17LinearCombinationISI_fSI_fLNS_15FloatRoundStyleE2EEESH_S1M_JEEENS4_5SM1004TMEM4LOAD26SM100_TMEM_LOAD_16dp256b4xES1C_NS11_INS12_ILi2ELi4ELi3EEES15_NSS_INS5_IJS16_S1K_EEENS5_IJS1K_SB_EEEEEEENS4_17SM75_U32x4_LDSM_NENS4_14SM90_TMA_STOREES21_NS4_17SM90_U32x4_STSM_NENS4_39AutoVectorizingCopyWithAssumedAlignmentILi128EEEEEEvvEEEEvNT_6ParamsE)
	.align		4
        /*000c*/ 	.word	index@(__assertfail)
	.align		4
        /*0010*/ 	.word	0x00000000
	.align		4
        /*0014*/ 	.word	0xfffffffe
	.align		4
        /*0018*/ 	.word	0x00000000
	.align		4
        /*001c*/ 	.word	0xfffffffd
	.align		4
        /*0020*/ 	.word	0x00000000
	.align		4
        /*0024*/ 	.word	0xfffffffc


//--------------------- .nv.constant4             --------------------------
	.section	.nv.constant4,"a",@progbits
	.align	8
	.align		8
.nv.constant4:
        /*0000*/ 	.dword	__assertfail
	.align		8
        /*0008*/ 	.dword	__unnamed_1
	.align		8
        /*0010*/ 	.dword	__unnamed_2
	.align		8
        /*0018*/ 	.dword	_ZN39_INTERNAL_0d9ab139_4_k_cu_da64123b_78374cuda3std3__45__cpo5beginE
	.align		8
        /*0020*/ 	.dword	_ZN39_INTERNAL_0d9ab139_4_k_cu_da64123b_78374cuda3std3__45__cpo3endE
	.align		8
        /*0028*/ 	.dword	_ZN39_INTERNAL_0d9ab139_4_k_cu_da64123b_78374cuda3std3__45__cpo6cbeginE
	.align		8
        /*0030*/ 	.dword	_ZN39_INTERNAL_0d9ab139_4_k_cu_da64123b_78374cuda3std3__45__cpo4cendE
	.align		8
        /*0038*/ 	.dword	_ZN39_INTERNAL_0d9ab139_4_k_cu_da64123b_78374cuda3std3__441_GLOBAL__N__0d9ab139_4_k_cu_da64123b_78376ignoreE
	.align		8
        /*0040*/ 	.dword	_ZN39_INTERNAL_0d9ab139_4_k_cu_da64123b_78374cuda3std3__419piecewise_constructE
	.align		8
        /*0048*/ 	.dword	_ZN39_INTERNAL_0d9ab139_4_k_cu_da64123b_78374cuda3std3__48in_placeE
	.align		8
        /*0050*/ 	.dword	_ZN39_INTERNAL_0d9ab139_4_k_cu_da64123b_78374cuda3std6ranges3__45__cpo4swapE
	.align		8
        /*0058*/ 	.dword	_ZN39_INTERNAL_0d9ab139_4_k_cu_da64123b_78374cuda3std6ranges3__45__cpo9iter_moveE
	.align		8
        /*0060*/ 	.dword	_ZN39_INTERNAL_0d9ab139_4_k_cu_da64123b_78374cute7productE
	.align		8
        /*0068*/ 	.dword	_ZN39_INTERNAL_0d9ab139_4_k_cu_da64123b_78374cute1_E
	.align		8
        /*0070*/ 	.dword	$str$25
	.align		8
        /*0078*/ 	.dword	$str$26
	.align		8
        /*0080*/ 	.dword	$str$27
	.align		8
        /*0088*/ 	.dword	$str$28


//--------------------- .text._ZN7cutlass13device_kernelINS_4gemm6kernel13GemmUniversalIN4cute5tupleIJiiiiEEENS1_10collective13CollectiveMmaINS1_35MainloopSm100TmaUmmaWarpSpecializedILi8ELi2ELi4ENS5_IJNS4_1CILi1EEENSA_ILi2EEESB_EEEEENS5_IJNSA_ILi64EEENSA_ILi128EEESF_EEENS_10bfloat16_tENS5_IJlSB_lEEESI_SJ_NS4_8TiledMMAINS4_8MMA_AtomIJNS4_20SM100_MMA_F16BF16_SSISI_SI_fLi64ELi128ELNS4_4UMMA5MajorE0ELSO_0ELNSN_7ScaleInE0ELSP_0EEEEEENS4_6LayoutINS5_IJSB_SB_SB_EEENS5_IJNSA_ILi0EEESU_SU_EEEEENS5_IJNS4_10UnderscoreESX_SX_EEEEENS4_23SM90_TMA_LOAD_MULTICASTENS4_14ComposedLayoutINS4_7SwizzleILi3ELi4ELi3EEENS4_18smem_ptr_flag_bitsILi16EEENSS_INS5_IJNSA_ILi8EEESF_EEENS5_IJSF_SB_EEEEEEEvNS4_8identityENS4_13SM90_TMA_LOADES1A_vS1B_EENS_8epilogue10collective18CollectiveEpilogueINS1E_23Sm100TmaWarpSpecializedILi4ELi2ELi16ELb1ELb0EEEJSH_NS5_IJNSS_ISF_SB_EENSS_INSA_ILi32EEESB_EEEEESI_SJ_SI_SJ_NS1E_6fusion15FusionCallbacksIS1I_NS1N_17LinearCombinationISI_fSI_fLNS_15FloatRoundStyleE2EEESH_S1M_JEEENS4_5SM1004TMEM4LOAD26SM100_TMEM_LOAD_16dp256b4xES1C_NS11_INS12_ILi2ELi4ELi3EEES15_NSS_INS5_IJS16_S1K_EEENS5_IJS1K_SB_EEEEEEENS4_17SM75_U32x4_LDSM_NENS4_14SM90_TMA_STOREES21_NS4_17SM90_U32x4_STSM_NENS4_39AutoVectorizingCopyWithAssumedAlignmentILi128EEEEEEvvEEEEvNT_6ParamsE --------------------------
	.section	.text._ZN7cutlass13device_kernelINS_4gemm6kernel13GemmUniversalIN4cute5tupleIJiiiiEEENS1_10collective13CollectiveMmaINS1_35MainloopSm100TmaUmmaWarpSpecializedILi8ELi2ELi4ENS5_IJNS4_1CILi1EEENSA_ILi2EEESB_EEEEENS5_IJNSA_ILi64EEENSA_ILi128EEESF_EEENS_10bfloat16_tENS5_IJlSB_lEEESI_SJ_NS4_8TiledMMAINS4_8MMA_AtomIJNS4_20SM100_MMA_F16BF16_SSISI_SI_fLi64ELi128ELNS4_4UMMA5MajorE0ELSO_0ELNSN_7ScaleInE0ELSP_0EEEEEENS4_6LayoutINS5_IJSB_SB_SB_EEENS5_IJNSA_ILi0EEESU_SU_EEEEENS5_IJNS4_10UnderscoreESX_SX_EEEEENS4_23SM90_TMA_LOAD_MULTICASTENS4_14ComposedLayoutINS4_7SwizzleILi3ELi4ELi3EEENS4_18smem_ptr_flag_bitsILi16EEENSS_INS5_IJNSA_ILi8EEESF_EEENS5_IJSF_SB_EEEEEEEvNS4_8identityENS4_13SM90_TMA_LOADES1A_vS1B_EENS_8epilogue10collective18CollectiveEpilogueINS1E_23Sm100TmaWarpSpecializedILi4ELi2ELi16ELb1ELb0EEEJSH_NS5_IJNSS_ISF_SB_EENSS_INSA_ILi32EEESB_EEEEESI_SJ_SI_SJ_NS1E_6fusion15FusionCallbacksIS1I_NS1N_17LinearCombinationISI_fSI_fLNS_15FloatRoundStyleE2EEESH_S1M_JEEENS4_5SM1004TMEM4LOAD26SM100_TMEM_LOAD_16dp256b4xES1C_NS11_INS12_ILi2ELi4ELi3EEES15_NSS_INS5_IJS16_S1K_EEENS5_IJS1K_SB_EEEEEEENS4_17SM75_U32x4_LDSM_NENS4_14SM90_TMA_STOREES21_NS4_17SM90_U32x4_STSM_NENS4_39AutoVectorizingCopyWithAssumedAlignmentILi128EEEEEEvvEEEEvNT_6ParamsE,"ax",@progbits
	.align	128
.text._ZN7cutlass13device_kernelINS_4gemm6kernel13GemmUniversalIN4cute5tupleIJiiiiEEENS1_10collective13CollectiveMmaINS1_35MainloopSm100TmaUmmaWarpSpecializedILi8ELi2ELi4ENS5_IJNS4_1CILi1EEENSA_ILi2EEESB_EEEEENS5_IJNSA_ILi64EEENSA_ILi128EEESF_EEENS_10bfloat16_tENS5_IJlSB_lEEESI_SJ_NS4_8TiledMMAINS4_8MMA_AtomIJNS4_20SM100_MMA_F16BF16_SSISI_SI_fLi64ELi128ELNS4_4UMMA5MajorE0ELSO_0ELNSN_7ScaleInE0ELSP_0EEEEEENS4_6LayoutINS5_IJSB_SB_SB_EEENS5_IJNSA_ILi0EEESU_SU_EEEEENS5_IJNS4_10UnderscoreESX_SX_EEEEENS4_23SM90_TMA_LOAD_MULTICASTENS4_14ComposedLayoutINS4_7SwizzleILi3ELi4ELi3EEENS4_18smem_ptr_flag_bitsILi16EEENSS_INS5_IJNSA_ILi8EEESF_EEENS5_IJSF_SB_EEEEEEEvNS4_8identityENS4_13SM90_TMA_LOADES1A_vS1B_EENS_8epilogue10collective18CollectiveEpilogueINS1E_23Sm100TmaWarpSpecializedILi4ELi2ELi16ELb1ELb0EEEJSH_NS5_IJNSS_ISF_SB_EENSS_INSA_ILi32EEESB_EEEEESI_SJ_SI_SJ_NS1E_6fusion15FusionCallbacksIS1I_NS1N_17LinearCombinationISI_fSI_fLNS_15FloatRoundStyleE2EEESH_S1M_JEEENS4_5SM1004TMEM4LOAD26SM100_TMEM_LOAD_16dp256b4xES1C_NS11_INS12_ILi2ELi4ELi3EEES15_NSS_INS5_IJS16_S1K_EEENS5_IJS1K_SB_EEEEEEENS4_17SM75_U32x4_LDSM_NENS4_14SM90_TMA_STOREES21_NS4_17SM90_U32x4_STSM_NENS4_39AutoVectorizingCopyWithAssumedAlignmentILi128EEEEEEvvEEEEvNT_6ParamsE:
        .type           _ZN7cutlass13device_kernelINS_4gemm6kernel13GemmUniversalIN4cute5tupleIJiiiiEEENS1_10collective13CollectiveMmaINS1_35MainloopSm100TmaUmmaWarpSpecializedILi8ELi2ELi4ENS5_IJNS4_1CILi1EEENSA_ILi2EEESB_EEEEENS5_IJNSA_ILi64EEENSA_ILi128EEESF_EEENS_10bfloat16_tENS5_IJlSB_lEEESI_SJ_NS4_8TiledMMAINS4_8MMA_AtomIJNS4_20SM100_MMA_F16BF16_SSISI_SI_fLi64ELi128ELNS4_4UMMA5MajorE0ELSO_0ELNSN_7ScaleInE0ELSP_0EEEEEENS4_6LayoutINS5_IJSB_SB_SB_EEENS5_IJNSA_ILi0EEESU_SU_EEEEENS5_IJNS4_10UnderscoreESX_SX_EEEEENS4_23SM90_TMA_LOAD_MULTICASTENS4_14ComposedLayoutINS4_7SwizzleILi3ELi4ELi3EEENS4_18smem_ptr_flag_bitsILi16EEENSS_INS5_IJNSA_ILi8EEESF_EEENS5_IJSF_SB_EEEEEEEvNS4_8identityENS4_13SM90_TMA_LOADES1A_vS1B_EENS_8epilogue10collective18CollectiveEpilogueINS1E_23Sm100TmaWarpSpecializedILi4ELi2ELi16ELb1ELb0EEEJSH_NS5_IJNSS_ISF_SB_EENSS_INSA_ILi32EEESB_EEEEESI_SJ_SI_SJ_NS1E_6fusion15FusionCallbacksIS1I_NS1N_17LinearCombinationISI_fSI_fLNS_15FloatRoundStyleE2EEESH_S1M_JEEENS4_5SM1004TMEM4LOAD26SM100_TMEM_LOAD_16dp256b4xES1C_NS11_INS12_ILi2ELi4ELi3EEES15_NSS_INS5_IJS16_S1K_EEENS5_IJS1K_SB_EEEEEEENS4_17SM75_U32x4_LDSM_NENS4_14SM90_TMA_STOREES21_NS4_17SM90_U32x4_STSM_NENS4_39AutoVectorizingCopyWithAssumedAlignmentILi128EEEEEEvvEEEEvNT_6ParamsE,@function
        .size           _ZN7cutlass13device_kernelINS_4gemm6kernel13GemmUniversalIN4cute5tupleIJiiiiEEENS1_10collective13CollectiveMmaINS1_35MainloopSm100TmaUmmaWarpSpecializedILi8ELi2ELi4ENS5_IJNS4_1CILi1EEENSA_ILi2EEESB_EEEEENS5_IJNSA_ILi64EEENSA_ILi128EEESF_EEENS_10bfloat16_tENS5_IJlSB_lEEESI_SJ_NS4_8TiledMMAINS4_8MMA_AtomIJNS4_20SM100_MMA_F16BF16_SSISI_SI_fLi64ELi128ELNS4_4UMMA5MajorE0ELSO_0ELNSN_7ScaleInE0ELSP_0EEEEEENS4_6LayoutINS5_IJSB_SB_SB_EEENS5_IJNSA_ILi0EEESU_SU_EEEEENS5_IJNS4_10UnderscoreESX_SX_EEEEENS4_23SM90_TMA_LOAD_MULTICASTENS4_14ComposedLayoutINS4_7SwizzleILi3ELi4ELi3EEENS4_18smem_ptr_flag_bitsILi16EEENSS_INS5_IJNSA_ILi8EEESF_EEENS5_IJSF_SB_EEEEEEEvNS4_8identityENS4_13SM90_TMA_LOADES1A_vS1B_EENS_8epilogue10collective18CollectiveEpilogueINS1E_23Sm100TmaWarpSpecializedILi4ELi2ELi16ELb1ELb0EEEJSH_NS5_IJNSS_ISF_SB_EENSS_INSA_ILi32EEESB_EEEEESI_SJ_SI_SJ_NS1E_6fusion15FusionCallbacksIS1I_NS1N_17LinearCombinationISI_fSI_fLNS_15FloatRoundStyleE2EEESH_S1M_JEEENS4_5SM1004TMEM4LOAD26SM100_TMEM_LOAD_16dp256b4xES1C_NS11_INS12_ILi2ELi4ELi3EEES15_NSS_INS5_IJS16_S1K_EEENS5_IJS1K_SB_EEEEEEENS4_17SM75_U32x4_LDSM_NENS4_14SM90_TMA_STOREES21_NS4_17SM90_U32x4_STSM_NENS4_39AutoVectorizingCopyWithAssumedAlignmentILi128EEEEEEvvEEEEvNT_6ParamsE,(.L_x_196 - _ZN7cutlass13device_kernelINS_4gemm6kernel13GemmUniversalIN4cute5tupleIJiiiiEEENS1_10collective13CollectiveMmaINS1_35MainloopSm100TmaUmmaWarpSpecializedILi8ELi2ELi4ENS5_IJNS4_1CILi1EEENSA_ILi2EEESB_EEEEENS5_IJNSA_ILi64EEENSA_ILi128EEESF_EEENS_10bfloat16_tENS5_IJlSB_lEEESI_SJ_NS4_8TiledMMAINS4_8MMA_AtomIJNS4_20SM100_MMA_F16BF16_SSISI_SI_fLi64ELi128ELNS4_4UMMA5MajorE0ELSO_0ELNSN_7ScaleInE0ELSP_0EEEEEENS4_6LayoutINS5_IJSB_SB_SB_EEENS5_IJNSA_ILi0EEESU_SU_EEEEENS5_IJNS4_10UnderscoreESX_SX_EEEEENS4_23SM90_TMA_LOAD_MULTICASTENS4_14ComposedLayoutINS4_7SwizzleILi3ELi4ELi3EEENS4_18smem_ptr_flag_bitsILi16EEENSS_INS5_IJNSA_ILi8EEESF_EEENS5_IJSF_SB_EEEEEEEvNS4_8identityENS4_13SM90_TMA_LOADES1A_vS1B_EENS_8epilogue10collective18CollectiveEpilogueINS1E_23Sm100TmaWarpSpecializedILi4ELi2ELi16ELb1ELb0EEEJSH_NS5_IJNSS_ISF_SB_EENSS_INSA_ILi32EEESB_EEEEESI_SJ_SI_SJ_NS1E_6fusion15FusionCallbacksIS1I_NS1N_17LinearCombinationISI_fSI_fLNS_15FloatRoundStyleE2EEESH_S1M_JEEENS4_5SM1004TMEM4LOAD26SM100_TMEM_LOAD_16dp256b4xES1C_NS11_INS12_ILi2ELi4ELi3EEES15_NSS_INS5_IJS16_S1K_EEENS5_IJS1K_SB_EEEEEEENS4_17SM75_U32x4_LDSM_NENS4_14SM90_TMA_STOREES21_NS4_17SM90_U32x4_STSM_NENS4_39AutoVectorizingCopyWithAssumedAlignmentILi128EEEEEEvvEEEEvNT_6ParamsE)
        .other          _ZN7cutlass13device_kernelINS_4gemm6kernel13GemmUniversalIN4cute5tupleIJiiiiEEENS1_10collective13CollectiveMmaINS1_35MainloopSm100TmaUmmaWarpSpecializedILi8ELi2ELi4ENS5_IJNS4_1CILi1EEENSA_ILi2EEESB_EEEEENS5_IJNSA_ILi64EEENSA_ILi128EEESF_EEENS_10bfloat16_tENS5_IJlSB_lEEESI_SJ_NS4_8TiledMMAINS4_8MMA_AtomIJNS4_20SM100_MMA_F16BF16_SSISI_SI_fLi64ELi128ELNS4_4UMMA5MajorE0ELSO_0ELNSN_7ScaleInE0ELSP_0EEEEEENS4_6LayoutINS5_IJSB_SB_SB_EEENS5_IJNSA_ILi0EEESU_SU_EEEEENS5_IJNS4_10UnderscoreESX_SX_EEEEENS4_23SM90_TMA_LOAD_MULTICASTENS4_14ComposedLayoutINS4_7SwizzleILi3ELi4ELi3EEENS4_18smem_ptr_flag_bitsILi16EEENSS_INS5_IJNSA_ILi8EEESF_EEENS5_IJSF_SB_EEEEEEEvNS4_8identityENS4_13SM90_TMA_LOADES1A_vS1B_EENS_8epilogue10collective18CollectiveEpilogueINS1E_23Sm100TmaWarpSpecializedILi4ELi2ELi16ELb1ELb0EEEJSH_NS5_IJNSS_ISF_SB_EENSS_INSA_ILi32EEESB_EEEEESI_SJ_SI_SJ_NS1E_6fusion15FusionCallbacksIS1I_NS1N_17LinearCombinationISI_fSI_fLNS_15FloatRoundStyleE2EEESH_S1M_JEEENS4_5SM1004TMEM4LOAD26SM100_TMEM_LOAD_16dp256b4xES1C_NS11_INS12_ILi2ELi4ELi3EEES15_NSS_INS5_IJS16_S1K_EEENS5_IJS1K_SB_EEEEEEENS4_17SM75_U32x4_LDSM_NENS4_14SM90_TMA_STOREES21_NS4_17SM90_U32x4_STSM_NENS4_39AutoVectorizingCopyWithAssumedAlignmentILi128EEEEEEvvEEEEvNT_6ParamsE,@"STO_CUDA_ENTRY STV_DEFAULT"
_ZN7cutlass13device_kernelINS_4gemm6kernel13GemmUniversalIN4cute5tupleIJiiiiEEENS1_10collective13CollectiveMmaINS1_35MainloopSm100TmaUmmaWarpSpecializedILi8ELi2ELi4ENS5_IJNS4_1CILi1EEENSA_ILi2EEESB_EEEEENS5_IJNSA_ILi64EEENSA_ILi128EEESF_EEENS_10bfloat16_tENS5_IJlSB_lEEESI_SJ_NS4_8TiledMMAINS4_8MMA_AtomIJNS4_20SM100_MMA_F16BF16_SSISI_SI_fLi64ELi128ELNS4_4UMMA5MajorE0ELSO_0ELNSN_7ScaleInE0ELSP_0EEEEEENS4_6LayoutINS5_IJSB_SB_SB_EEENS5_IJNSA_ILi0EEESU_SU_EEEEENS5_IJNS4_10UnderscoreESX_SX_EEEEENS4_23SM90_TMA_LOAD_MULTICASTENS4_14ComposedLayoutINS4_7SwizzleILi3ELi4ELi3EEENS4_18smem_ptr_flag_bitsILi16EEENSS_INS5_IJNSA_ILi8EEESF_EEENS5_IJSF_SB_EEEEEEEvNS4_8identityENS4_13SM90_TMA_LOADES1A_vS1B_EENS_8epilogue10collective18CollectiveEpilogueINS1E_23Sm100TmaWarpSpecializedILi4ELi2ELi16ELb1ELb0EEEJSH_NS5_IJNSS_ISF_SB_EENSS_INSA_ILi32EEESB_EEEEESI_SJ_SI_SJ_NS1E_6fusion15FusionCallbacksIS1I_NS1N_17LinearCombinationISI_fSI_fLNS_15FloatRoundStyleE2EEESH_S1M_JEEENS4_5SM1004TMEM4LOAD26SM100_TMEM_LOAD_16dp256b4xES1C_NS11_INS12_ILi2ELi4ELi3EEES15_NSS_INS5_IJS16_S1K_EEENS5_IJS1K_SB_EEEEEEENS4_17SM75_U32x4_LDSM_NENS4_14SM90_TMA_STOREES21_NS4_17SM90_U32x4_STSM_NENS4_39AutoVectorizingCopyWithAssumedAlignmentILi128EEEEEEvvEEEEvNT_6ParamsE:
[----:B------:R-:W1:Y:S01]  /*0000*/  LDC R1, c[0x0][0x37c] ;  /* 0x0000df00ff017b82 */ /* 0x000e620000000800 */
[----:B------:R-:W2:Y:S01]  /*0010*/  S2R R57, SR_TID.X ;  /* 0x0000000000397919 */ /* 0x000ea20000002100 */
[----:B------:R-:W3:Y:S01]  /*0020*/  LDCU.64 UR8, c[0x0][0x890] ;  /* 0x00011200ff0877ac */ /* 0x000ee20008000a00 */
[----:B------:R-:W-:Y:S02]  /*0030*/  PRMT R45, RZ, 0x7610, R45 ;  /* 0x00007610ff2d7816 */ /* 0x000fe4000000002d */
[----:B------:R-:W-:Y:S01]  /*0040*/  ELECT P3, URZ, PT ;  /* 0x0000000000ff782f */ /* 0x000fe20003860000 */
[----:B---3--:R-:W-:-:S04]  /*0050*/  UISETP.NE.U32.AND UP0, UPT, UR8, URZ, UPT ;  /* 0x000000ff0800728c */ /* 0x008fc8000bf05070 */
[----:B------:R-:W-:Y:S01]  /*0060*/  UISETP.NE.AND.EX UP0, UPT, UR9, URZ, UPT, UP0 ;  /* 0x000000ff0900728c */ /* 0x000fe2000bf05300 */
[----:B--2---:R-:W-:-:S05]  /*0070*/  SHF.R.U32.HI R46, RZ, 0x5, R57 ;  /* 0x00000005ff2e7819 */ /* 0x004fca0000011639 */
[----:B------:R-:W2:Y:S02]  /*0080*/  SHFL.IDX PT, R0, R46, RZ, 0x1f ;  /* 0x00001fff2e007589 */ /* 0x000ea400000e0000 */
[----:B--2---:R-:W-:Y:S01]  /*0090*/  R2UR UR17, R0 ;  /* 0x00000000001172ca */ /* 0x004fe200000e0000 */
[----:B-1----:R-:W-:-:S14]  /*00a0*/  BRA.U UP0, `(.L_x_0) ;  /* 0x0000000100307547 */ /* 0x002fdc000b800000 */
[----:B------:R-:W1:Y:S02]  /*00b0*/  LDCU.64 UR4, c[0x0][0x888] ;  /* 0x00011100ff0477ac */ /* 0x000e640008000a00 */
[----:B-1----:R-:W-:-:S04]  /*00c0*/  UISETP.NE.U32.AND UP0, UPT, UR4, URZ, UPT ;  /* 0x000000ff0400728c */ /* 0x002fc8000bf05070 */
[----:B------:R-:W-:-:S09]  /*00d0*/  UISETP.NE.AND.EX UP0, UPT, UR5, URZ, UPT, UP0 ;  /* 0x000000ff0500728c */ /* 0x000fd2000bf05300 */
[----:B------:R-:W-:Y:S05]  /*00e0*/  BRA.U !UP0, `(.L_x_1) ;  /* 0x0000000108147547 */ /* 0x000fea000b800000 */
[----:B------:R-:W1:Y:S01]  /*00f0*/  LDC.64 R2, c[0x0][0x888] ;  /* 0x00022200ff027b82 */ /* 0x000e620000000a00 */
[----:B------:R-:W1:Y:S02]  /*0100*/  LDCU.64 UR4, c[0x0][0x358] ;  /* 0x00006b00ff0477ac */ /* 0x000e640008000a00 */
[----:B-1----:R1:W5:Y:S01]  /*0110*/  LDG.E R27, desc[UR4][R2.64] ;  /* 0x00000004021b7981 */ /* 0x002362000c1e1900 */
[----:B------:R-:W-:Y:S01]  /*0120*/  HFMA2 R45, -RZ, RZ, 0, 5.9604644775390625e-08 ;  /* 0x00000001ff2d7431 */ /* 0x000fe200000001ff */
[----:B------:R-:W-:Y:S05]  /*0130*/  BRA `(.L_x_0) ;  /* 0x00000000000c7947 */ /* 0x000fea0003800000 */
.L_x_1:
[----:B------:R-:W1:Y:S01]  /*0140*/  LDCU UR4, c[0x0][0x880] ;  /* 0x00011000ff0477ac */ /* 0x000e620008000800 */
[----:B------:R-:W-:Y:S01]  /*0150*/  HFMA2 R45, -RZ, RZ, 0, 5.9604644775390625e-08 ;  /* 0x00000001ff2d7431 */ /* 0x000fe200000001ff */
[----:B-1----:R-:W-:-:S07]  /*0160*/  MOV R27, UR4 ;  /* 0x00000004001b7c02 */ /* 0x002fce0008000f00 */
.L_x_0:
[----:B------:R-:W2:Y:S02]  /*0170*/  LDCU.64 UR4, c[0x0][0x8b0] ;  /* 0x00011600ff0477ac */ /* 0x000ea40008000a00 */
[----:B--2---:R-:W-:-:S04]  /*0180*/  UISETP.NE.U32.AND UP0, UPT, UR4, URZ, UPT ;  /* 0x000000ff0400728c */ /* 0x004fc8000bf05070 */
[----:B------:R-:W-:-:S09]  /*0190*/  UISETP.NE.AND.EX UP0, UPT, UR5, URZ, UPT, UP0 ;  /* 0x000000ff0500728c */ /* 0x000fd2000bf05300 */
[----:B------:R-:W-:Y:S05]  /*01a0*/  BRA.U UP0, `(.L_x_2) ;  /* 0x0000000100287547 */ /* 0x000fea000b800000 */
[----:B------:R-:W2:Y:S02]  /*01b0*/  LDCU.64 UR4, c[0x0][0x8a8] ;  /* 0x00011500ff0477ac */ /* 0x000ea40008000a00 */
[----:B--2---:R-:W-:-:S04]  /*01c0*/  UISETP.NE.U32.AND UP0, UPT, UR4, URZ, UPT ;  /* 0x000000ff0400728c */ /* 0x004fc8000bf05070 */
[----:B------:R-:W-:-:S09]  /*01d0*/  UISETP.NE.AND.EX UP0, UPT, UR5, URZ, UPT, UP0 ;  /* 0x000000ff0500728c */ /* 0x000fd2000bf05300 */
[----:B------:R-:W-:Y:S05]  /*01e0*/  BRA.U !UP0, `(.L_x_3) ;  /* 0x0000000108107547 */ /* 0x000fea000b800000 */
[----:B------:R-:W2:Y:S01]  /*01f0*/  LDC.64 R24, c[0x0][0x8a8] ;  /* 0x00022a00ff187b82 */ /* 0x000ea20000000a00 */
[----:B------:R-:W2:Y:S02]  /*0200*/  LDCU.64 UR4, c[0x0][0x358] ;  /* 0x00006b00ff0477ac */ /* 0x000ea40008000a00 */
[----:B--2---:R2:W5:Y:S01]  /*0210*/  LDG.E R24, desc[UR4][R24.64] ;  /* 0x0000000418187981 */ /* 0x004562000c1e1900 */
[----:B------:R-:W-:Y:S05]  /*0220*/  BRA `(.L_x_2) ;  /* 0x0000000000087947 */ /* 0x000fea0003800000 */
.L_x_3:
[----:B------:R-:W2:Y:S02]  /*0230*/  LDCU UR4, c[0x0][0x8a0] ;  /* 0x00011400ff0477ac */ /* 0x000ea40008000800 */
[----:B--2---:R-:W-:Y:S02]  /*0240*/  MOV R24, UR4 ;  /* 0x0000000400187c02 */ /* 0x004fe40008000f00 */
.L_x_2:
[----:B------:R-:W-:Y:S01]  /*0250*/  IMAD.U32 R0, RZ, RZ, UR17 ;  /* 0x00000011ff007e24 */ /* 0x000fe2000f8e00ff */
[----:B------:R-:W-:Y:S04]  /*0260*/  BSSY.RECONVERGENT B0, `(.L_x_4) ;  /* 0x000000c000007945 */ /* 0x000fe80003800200 */
[C---:B------:R-:W-:Y:S02]  /*0270*/  ISETP.NE.OR P1, PT, R0.reuse, 0x1, !P3 ;  /* 0x000000010000780c */ /* 0x040fe40005f25670 */
[----:B------:R-:W-:-:S11]  /*0280*/  ISETP.NE.OR P0, PT, R0, 0x3, !P3 ;  /* 0x000000030000780c */ /* 0x000fd60005f05670 */
[----:B------:R-:W-:Y:S05]  /*0290*/  @P1 BRA `(.L_x_5) ;  /* 0x0000000000201947 */ /* 0x000fea0003800000 */
[----:B------:R-:W3:Y:S02]  /*02a0*/  LDCU.64 UR4, c[0x0][0x348] ;  /* 0x00006900ff0477ac */ /* 0x000ee40008000a00 */
[----:B---3--:R-:W-:Y:S02]  /*02b0*/  UIADD3 UR6, UP1, UPT, UR4, 0x80, URZ ;  /* 0x0000008004067890 */ /* 0x008fe4000ff3e0ff */
[----:B------:R-:W-:Y:S02]  /*02c0*/  UIADD3 UR4, UP0, UPT, UR4, 0x180, URZ ;  /* 0x0000018004047890 */ /* 0x000fe4000ff1e0ff */
[----:B------:R-:W-:Y:S02]  /*02d0*/  UIADD3.X UR7, UPT, UPT, URZ, UR5, URZ, UP1, !UPT ;  /* 0x00000005ff077290 */ /* 0x000fe40008ffe4ff */
[----:B------:R-:W-:-:S07]  /*02e0*/  UIADD3.X UR5, UPT, UPT, URZ, UR5, URZ, UP0, !UPT ;  /* 0x00000005ff057290 */ /* 0x000fce00087fe4ff */
[----:B------:R3:W-:Y:S02]  /*02f0*/  UTMACCTL.PF [UR6] ;  /* 0x00000000060079b9 */ /* 0x0007e40008040000 */
[----:B------:R3:W-:Y:S02]  /*0300*/  UTMACCTL.PF [UR4] ;  /* 0x00000000040079b9 */ /* 0x0007e40008040000 */
[----:B---3--:R-:W-:Y:S01]  /*0310*/  NOP ;  /* 0x0000000000007918 */ /* 0x008fe20000000000 */
.L_x_5:
[----:B------:R-:W-:Y:S05]  /*0320*/  BSYNC.RECONVERGENT B0 ;  /* 0x0000000000007941 */ /* 0x000fea0003800200 */
.L_x_4:
[----:B------:R-:W-:Y:S04]  /*0330*/  BSSY.RECONVERGENT B0, `(.L_x_6) ;  /* 0x000000a000007945 */ /* 0x000fe80003800200 */
        /* <DEDUP_REMOVED lines=9> */
.L_x_7:
[----:B------:R-:W-:Y:S05]  /*03d0*/  BSYNC.RECONVERGENT B0 ;  /* 0x0000000000007941 */ /* 0x000fea0003800200 */
.L_x_6:
[----:B------:R-:W3:Y:S01]  /*03e0*/  LDCU.64 UR4, c[0x0][0x888] ;  /* 0x00011100ff0477ac */ /* 0x000ee20008000a00 */
[----:B------:R-:W-:Y:S02]  /*03f0*/  UISETP.EQ.U32.AND UP1, UPT, UR8, URZ, UPT ;  /* 0x000000ff0800728c */ /* 0x000fe4000bf22070 */
[----:B------:R-:W-:Y:S02]  /*0400*/  UPLOP3.LUT UP3, UPT, UPT, UPT, UPT, 0x80, 0x8 ;  /* 0x000000000008789c */ /* 0x000fe40003f6f070 */
[----:B---3--:R-:W-:-:S04]  /*0410*/  UISETP.NE.U32.AND UP0, UPT, UR4, URZ, UPT ;  /* 0x000000ff0400728c */ /* 0x008fc8000bf05070 */
[----:B------:R-:W-:-:S04]  /*0420*/  UISETP.NE.AND.EX UP0, UPT, UR5, URZ, UPT, UP0 ;  /* 0x000000ff0500728c */ /* 0x000fc8000bf05300 */
[----:B------:R-:W-:-:S04]  /*0430*/  UISETP.EQ.OR.EX UP2, UPT, UR9, URZ, !UP0, UP1 ;  /* 0x000000ff0900728c */ /* 0x000fc8000c742710 */
[----:B------:R-:W-:-:S06]  /*0440*/  UP2UR UR4, UPR, URZ, 0x4 ;  /* 0x00000004ff047883 */ /* 0x000fcc0008000000 */
[----:B------:R-:W-:Y:S01]  /*0450*/  MOV R49, UR4 ;  /* 0x0000000400317c02 */ /* 0x000fe20008000f00 */
[----:B------:R-:W-:Y:S06]  /*0460*/  BRA.U !UP2, `(.L_x_8) ;  /* 0x000000010a207547 */ /* 0x000fec000b800000 */
[----:B------:R-:W-:Y:S01]  /*0470*/  UISETP.NE.U32.AND UP1, UPT, UR8, URZ, UPT ;  /* 0x000000ff0800728c */ /* 0x000fe2000bf25070 */
[----:B-----5:R-:W-:Y:S01]  /*0480*/  FSETP.NEU.AND P0, PT, R27, RZ, PT ;  /* 0x000000ff1b00720b */ /* 0x020fe20003f0d000 */
[----:B------:R-:W-:Y:S02]  /*0490*/  USEL UR4, URZ, 0xffffffff, UP0 ;  /* 0xffffffffff047887 */ /* 0x000fe40008000000 */
[----:B------:R-:W-:-:S10]  /*04a0*/  UISETP.NE.AND.EX UP1, UPT, UR9, URZ, UPT, UP1 ;  /* 0x000000ff0900728c */ /* 0x000fd4000bf25310 */
[----:B------:R-:W-:Y:S01]  /*04b0*/  VOTEU.ANY UP0, P0 ;  /* 0x0000000000ff7886 */ /* 0x000fe20000000100 */
[----:B------:R-:W-:-:S04]  /*04c0*/  @!UP1 USEL UR4, URZ, 0xffffffff, UP0 ;  /* 0xffffffffff049887 */ /* 0x000fc80008000000 */
[----:B------:R-:W-:-:S04]  /*04d0*/  ULOP3.LUT UR4, UR4, 0x1, URZ, 0xc0, !UPT ;  /* 0x0000000104047892 */ /* 0x000fc8000f8ec0ff */
[----:B------:R-:W-:-:S11]  /*04e0*/  UISETP.NE.U32.AND UP3, UPT, UR4, 0x1, UPT ;  /* 0x000000010400788c */ /* 0x000fd6000bf65070 */
.L_x_8:
[----:B-1----:R-:W1:Y:S01]  /*04f0*/  SHFL.IDX PT, R2, R46, RZ, 0x1f ;  /* 0x00001fff2e027589 */ /* 0x002e6200000e0000 */
[----:B------:R-:W-:-:S04]  /*0500*/  UISETP.NE.AND UP0, UPT, UR17, 0x2, UPT ;  /* 0x000000021100788c */ /* 0x000fc8000bf05270 */
[----:B------:R-:W-:Y:S01]  /*0510*/  USEL UR48, URZ, 0x1, UP0 ;  /* 0x00000001ff307887 */ /* 0x000fe20008000000 */
[----:B-1----:R-:W-:-:S13]  /*0520*/  ISETP.NE.AND P0, PT, R2, RZ, PT ;  /* 0x000000ff0200720c */ /* 0x002fda0003f05270 */
[----:B------:R-:W-:Y:S05]  /*0530*/  @P0 BRA `(.L_x_9) ;  /* 0x0000000000840947 */ /* 0x000fea0003800000 */
[----:B------:R-:W-:Y:S01]  /*0540*/  ELECT P0, URZ, PT ;  /* 0x0000000000ff782f */ /* 0x000fe20003800000 */
[----:B------:R-:W-:-:S12]  /*0550*/  BSSY.RECONVERGENT B0, `(.L_x_9) ;  /* 0x000001f000007945 */ /* 0x000fd80003800200 */
[----:B------:R-:W-:Y:S05]  /*0560*/  @!P0 BRA `(.L_x_10) ;  /* 0x0000000000748947 */ /* 0x000fea0003800000 */
[----:B------:R-:W1:Y:S01]  /*0570*/  S2UR UR4, SR_CgaCtaId ;  /* 0x00000000000479c3 */ /* 0x000e620000008800 */
[----:B------:R-:W-:Y:S01]  /*0580*/  UMOV UR5, 0x400 ;  /* 0x0000040000057882 */ /* 0x000fe20000000000 */
[----:B------:R-:W-:Y:S01]  /*0590*/  UMOV UR8, 0x1 ;  /* 0x0000000100087882 */ /* 0x000fe20000000000 */
[----:B------:R-:W-:Y:S01]  /*05a0*/  UMOV UR6, 0x2 ;  /* 0x0000000200067882 */ /* 0x000fe20000000000 */
[----:B------:R-:W-:-:S04]  /*05b0*/  UIADD3 UR8, UPT, UPT, -UR8, 0x100000, URZ ;  /* 0x0010000008087890 */ /* 0x000fc8000fffe1ff */
[----:B------:R-:W-:Y:S02]  /*05c0*/  USHF.L.U32 UR9, UR8, 0xb, URZ ;  /* 0x0000000b08097899 */ /* 0x000fe400080006ff */
[----:B------:R-:W-:Y:S02]  /*05d0*/  USHF.L.U32 UR8, UR8, 0x1, URZ ;  /* 0x0000000108087899 */ /* 0x000fe400080006ff */
[----:B------:R-:W-:-:S04]  /*05e0*/  UIADD3 UR6, UPT, UPT, -UR6, 0x100000, URZ ;  /* 0x0010000006067890 */ /* 0x000fc8000fffe1ff */
[----:B------:R-:W-:Y:S02]  /*05f0*/  USHF.L.U32 UR7, UR6, 0xb, URZ ;  /* 0x0000000b06077899 */ /* 0x000fe400080006ff */
[----:B------:R-:W-:Y:S02]  /*0600*/  USHF.L.U32 UR6, UR6, 0x1, URZ ;  /* 0x0000000106067899 */ /* 0x000fe400080006ff */
[----:B-1----:R-:W-:Y:S01]  /*0610*/  ULEA UR4, UR4, UR5, 0x18 ;  /* 0x0000000504047291 */ /* 0x002fe2000f8ec0ff */
[----:B------:R-:W1:Y:S11]  /*0620*/  FENCE.VIEW.ASYNC.S ;  /* 0x00000000000073c6 */ /* 0x000e760000000000 */
[----:B-1----:R1:W3:Y:S01]  /*0630*/  SYNCS.EXCH.64 URZ, [UR4], UR8 ;  /* 0x0000000804ff75b2 */ /* 0x0022e20008000100 */
[----:B------:R1:W4:Y:S01]  /*0640*/  SYNCS.EXCH.64 URZ, [UR4+0x40], UR6 ;  /* 0x0000400604ff75b2 */ /* 0x0003220008000100 */
[----:B------:R1:W1:Y:S01]  /*0650*/  SYNCS.EXCH.64 URZ, [UR4+0x8], UR8 ;  /* 0x0000080804ff75b2 */ /* 0x0002620008000100 */
        /* <DEDUP_REMOVED lines=13> */
[----:B------:R-:W-:Y:S01]  /*0730*/  NOP ;  /* 0x0000000000007918 */ /* 0x000fe20000000000 */
.L_x_10:
[----:B-1----:R-:W-:Y:S05]  /*0740*/  BSYNC.RECONVERGENT B0 ;  /* 0x0000000000007941 */ /* 0x002fea0003800200 */
.L_x_9:
[----:B------:R-:W1:Y:S01]  /*0750*/  SHFL.IDX PT, R2, R46, RZ, 0x1f ;  /* 0x00001fff2e027589 */ /* 0x000e6200000e0000 */
[----:B------:R-:W-:Y:S01]  /*0760*/  NOP ;  /* 0x0000000000007918 */ /* 0x000fe20000000000 */
[----:B-1----:R-:W-:-:S13]  /*0770*/  ISETP.NE.AND P0, PT, R2, 0x1, PT ;  /* 0x000000010200780c */ /* 0x002fda0003f05270 */
[----:B------:R-:W-:Y:S05]  /*0780*/  @P0 BRA `(.L_x_11) ;  /* 0x0000000000580947 */ /* 0x000fea0003800000 */
        /* <DEDUP_REMOVED lines=9> */
[----:B------:R-:W-:Y:S01]  /*0820*/  USHF.L.U32 UR6, UR6, 0x1, URZ ;  /* 0x0000000106067899 */ /* 0x000fe200080006ff */
[----:B------:R-:W-:Y:S01]  /*0830*/  ELECT P0, URZ, PT ;  /* 0x0000000000ff782f */ /* 0x000fe20003800000 */
[----:B-1----:R-:W-:Y:S01]  /*0840*/  ULEA UR4, UR4, UR5, 0x18 ;  /* 0x0000000504047291 */ /* 0x002fe2000f8ec0ff */
[----:B------:R-:W1:Y:S11]  /*0850*/  FENCE.VIEW.ASYNC.S ;  /* 0x00000000000073c6 */ /* 0x000e760000000000 */
[----:B-1----:R1:W1:Y:S01]  /*0860*/  SYNCS.EXCH.64 URZ, [UR4+0x80], UR8 ;  /* 0x0000800804ff75b2 */ /* 0x0022620008000100 */
        /* <DEDUP_REMOVED lines=8> */
.L_x_11:
[----:B------:R-:W2:Y:S01]  /*08f0*/  SHFL.IDX PT, R2, R46, RZ, 0x1f ;  /* 0x00001fff2e027589 */ /* 0x000ea200000e0000 */
[----:B------:R-:W-:Y:S01]  /*0900*/  NOP ;  /* 0x0000000000007918 */ /* 0x000fe20000000000 */
[----:B--2---:R-:W-:-:S13]  /*0910*/  ISETP.NE.AND P0, PT, R2, 0x3, PT ;  /* 0x000000030200780c */ /* 0x004fda0003f05270 */
[----:B------:R-:W-:Y:S05]  /*0920*/  @P0 BRA `(.L_x_12) ;  /* 0x0000000000300947 */ /* 0x000fea0003800000 */
[----:B-1----:R-:W1:Y:S01]  /*0930*/  S2UR UR6, SR_CgaCtaId ;  /* 0x00000000000679c3 */ /* 0x002e620000008800 */
[----:B------:R-:W-:Y:S01]  /*0940*/  UMOV UR4, 0x400 ;  /* 0x0000040000047882 */ /* 0x000fe20000000000 */
[----:B------:R-:W-:Y:S01]  /*0950*/  UMOV UR5, 0x20 ;  /* 0x0000002000057882 */ /* 0x000fe20000000000 */
[----:B------:R-:W-:Y:S01]  /*0960*/  ELECT P0, URZ, PT ;  /* 0x0000000000ff782f */ /* 0x000fe20003800000 */
[----:B-1----:R-:W-:Y:S02]  /*0970*/  ULEA UR6, UR6, UR4, 0x18 ;  /* 0x0000000406067291 */ /* 0x002fe4000f8ec0ff */
[----:B------:R-:W-:-:S04]  /*0980*/  UIADD3 UR4, UPT, UPT, -UR5, 0x100000, URZ ;  /* 0x0010000005047890 */ /* 0x000fc8000fffe1ff */
[----:B------:R-:W-:Y:S02]  /*0990*/  USHF.L.U32 UR5, UR4, 0xb, URZ ;  /* 0x0000000b04057899 */ /* 0x000fe400080006ff */
[----:B------:R-:W-:Y:S01]  /*09a0*/  USHF.L.U32 UR4, UR4, 0x1, URZ ;  /* 0x0000000104047899 */ /* 0x000fe200080006ff */
[----:B------:R-:W1:Y:S11]  /*09b0*/  FENCE.VIEW.ASYNC.S ;  /* 0x00000000000073c6 */ /* 0x000e760000000000 */
[----:B-1----:R2:W1:Y:S01]  /*09c0*/  SYNCS.EXCH.64 URZ, [UR6+0xc0], UR4 ;  /* 0x0000c00406ff75b2 */ /* 0x0024620008000100 */
[----:B------:R2:W1:Y:S02]  /*09d0*/  SYNCS.EXCH.64 URZ, [UR6+0xc8], UR4 ;  /* 0x0000c80406ff75b2 */ /* 0x0004640008000100 */
[----:B--2---:R-:W-:Y:S01]  /*09e0*/  NOP ;  /* 0x0000000000007918 */ /* 0x004fe20000000000 */
.L_x_12:
[----:B------:R-:W2:Y:S01]  /*09f0*/  SHFL.IDX PT, R2, R46, RZ, 0x1f ;  /* 0x00001fff2e027589 */ /* 0x000ea200000e0000 */
[----:B------:R-:W-:Y:S01]  /*0a00*/  NOP ;  /* 0x0000000000007918 */ /* 0x000fe20000000000 */
[----:B--2---:R-:W-:-:S13]  /*0a10*/  ISETP.NE.AND P0, PT, R2, 0x4, PT ;  /* 0x000000040200780c */ /* 0x004fda0003f05270 */
[----:B------:R-:W-:Y:S05]  /*0a20*/  @P0 BRA `(.L_x_13) ;  /* 0x00000000004c0947 */ /* 0x000fea0003800000 */
[----:B-1----:R-:W1:Y:S01]  /*0a30*/  S2UR UR6, SR_CgaCtaId ;  /* 0x00000000000679c3 */ /* 0x002e620000008800 */
[----:B------:R-:W-:Y:S01]  /*0a40*/  UMOV UR4, 0x1e0 ;  /* 0x000001e000047882 */ /* 0x000fe20000000000 */
[----:B------:R-:W-:Y:S01]  /*0a50*/  UMOV UR5, 0x400 ;  /* 0x0000040000057882 */ /* 0x000fe20000000000 */
[----:B------:R-:W-:Y:S01]  /*0a60*/  USEL UR4, UR4, 0x1a0, UP3 ;  /* 0x000001a004047887 */ /* 0x000fe20009800000 */
[----:B------:R-:W-:Y:S01]  /*0a70*/  UMOV UR8, 0x1 ;  /* 0x0000000100087882 */ /* 0x000fe20000000000 */
[----:B------:R-:W-:Y:S01]  /*0a80*/  ELECT P0, URZ, PT ;  /* 0x0000000000ff782f */ /* 0x000fe20003800000 */
[----:B------:R-:W-:-:S04]  /*0a90*/  UIADD3 UR8, UPT, UPT, -UR8, 0x100000, URZ ;  /* 0x0010000008087890 */ /* 0x000fc8000fffe1ff */
[----:B------:R-:W-:Y:S02]  /*0aa0*/  USHF.L.U32 UR9, UR8, 0xb, URZ ;  /* 0x0000000b08097899 */ /* 0x000fe400080006ff */
[----:B------:R-:W-:Y:S02]  /*0ab0*/  USHF.L.U32 UR8, UR8, 0x1, URZ ;  /* 0x0000000108087899 */ /* 0x000fe400080006ff */
[----:B-1----:R-:W-:Y:S02]  /*0ac0*/  ULEA UR6, UR6, UR5, 0x18 ;  /* 0x0000000506067291 */ /* 0x002fe4000f8ec0ff */
[----:B------:R-:W-:-:S04]  /*0ad0*/  UIADD3 UR4, UPT, UPT, -UR4, 0x100000, URZ ;  /* 0x0010000004047890 */ /* 0x000fc8000fffe1ff */
[----:B------:R-:W-:Y:S02]  /*0ae0*/  USHF.L.U32 UR5, UR4, 0xb, URZ ;  /* 0x0000000b04057899 */ /* 0x000fe400080006ff */
[----:B------:R-:W-:Y:S01]  /*0af0*/  USHF.L.U32 UR4, UR4, 0x1, URZ ;  /* 0x0000000104047899 */ /* 0x000fe200080006ff */
[----:B------:R-:W1:Y:S03]  /*0b00*/  FENCE.VIEW.ASYNC.S ;  /* 0x00000000000073c6 */ /* 0x000e660000000000 */
[----:B-1----:R2:W1:Y:S08]  /*0b10*/  SYNCS.EXCH.64 URZ, [UR6+0xd0], UR8 ;  /* 0x0000d00806ff75b2 */ /* 0x0024700008000100 */
[----:B------:R2:W1:Y:S01]  /*0b20*/  SYNCS.EXCH.64 URZ, [UR6+0xe0], UR4 ;  /* 0x0000e00406ff75b2 */ /* 0x0004620008000100 */
[----:B------:R2:W1:Y:S01]  /*0b30*/  SYNCS.EXCH.64 URZ, [UR6+0xd8], UR8 ;  /* 0x0000d80806ff75b2 */ /* 0x0004620008000100 */
[----:B------:R2:W1:Y:S02]  /*0b40*/  SYNCS.EXCH.64 URZ, [UR6+0xe8], UR4 ;  /* 0x0000e80406ff75b2 */ /* 0x0004640008000100 */
[----:B--2---:R-:W-:Y:S01]  /*0b50*/  NOP ;  /* 0x0000000000007918 */ /* 0x004fe20000000000 */
.L_x_13:
[----:B------:R-:W2:Y:S01]  /*0b60*/  SHFL.IDX PT, R2, R46, RZ, 0x1f ;  /* 0x00001fff2e027589 */ /* 0x000ea200000e0000 */
[----:B------:R-:W-:Y:S01]  /*0b70*/  NOP ;  /* 0x0000000000007918 */ /* 0x000fe20000000000 */
[----:B--2---:R-:W-:-:S13]  /*0b80*/  ISETP.NE.AND P0, PT, R2, 0x5, PT ;  /* 0x000000050200780c */ /* 0x004fda0003f05270 */
[----:B------:R-:W-:Y:S05]  /*0b90*/  @P0 BRA `(.L_x_14) ;  /* 0x0000000000580947 */ /* 0x000fea0003800000 */
[----:B-1----:R-:W1:Y:S01]  /*0ba0*/  S2UR UR4, SR_CgaCtaId ;  /* 0x00000000000479c3 */ /* 0x002e620000008800 */
        /* <DEDUP_REMOVED lines=19> */
[----:B------:R2:W1:Y:S02]  /*0ce0*/  SYNCS.EXCH.64 URZ, [UR4+0x128], UR6 ;  /* 0x0001280604ff75b2 */ /* 0x0004640008000100 */
[----:B--2---:R-:W-:Y:S01]  /*0cf0*/  NOP ;  /* 0x0000000000007918 */ /* 0x004fe20000000000 */
.L_x_14:
[----:B------:R-:W2:Y:S01]  /*0d00*/  SHFL.IDX PT, R2, R46, RZ, 0x1f ;  /* 0x00001fff2e027589 */ /* 0x000ea200000e0000 */
[----:B------:R-:W-:Y:S01]  /*0d10*/  NOP ;  /* 0x0000000000007918 */ /* 0x000fe20000000000 */
[----:B--2---:R-:W-:-:S13]  /*0d20*/  ISETP.NE.AND P0, PT, R2, 0x3, PT ;  /* 0x000000030200780c */ /* 0x004fda0003f05270 */
[----:B------:R-:W-:Y:S05]  /*0d30*/  @P0 BRA `(.L_x_15) ;  /* 0x0000000000380947 */ /* 0x000fea0003800000 */
[----:B------:R-:W2:Y:S01]  /*0d40*/  S2UR UR5, SR_CgaCtaId ;  /* 0x00000000000579c3 */ /* 0x000ea20000008800 */
[----:B-1----:R-:W-:Y:S01]  /*0d50*/  UMOV UR4, 0x400 ;  /* 0x0000040000047882 */ /* 0x002fe20000000000 */
[----:B------:R-:W-:Y:S01]  /*0d60*/  UMOV UR6, 0x20 ;  /* 0x0000002000067882 */ /* 0x000fe20000000000 */
[----:B------:R-:W-:Y:S01]  /*0d70*/  ELECT P0, URZ, PT ;  /* 0x0000000000ff782f */ /* 0x000fe20003800000 */
[----:B------:R-:W-:-:S04]  /*0d80*/  UIADD3 UR6, UPT, UPT, -UR6, 0x100000, URZ ;  /* 0x0010000006067890 */ /* 0x000fc8000fffe1ff */
[----:B------:R-:W-:Y:S02]  /*0d90*/  USHF.L.U32 UR7, UR6, 0xb, URZ ;  /* 0x0000000b06077899 */ /* 0x000fe400080006ff */
[----:B------:R-:W-:Y:S02]  /*0da0*/  USHF.L.U32 UR6, UR6, 0x1, URZ ;  /* 0x0000000106067899 */ /* 0x000fe400080006ff */
[----:B--2---:R-:W-:Y:S01]  /*0db0*/  ULEA UR4, UR5, UR4, 0x18 ;  /* 0x0000000405047291 */ /* 0x004fe2000f8ec0ff */
[----:B------:R-:W1:Y:S11]  /*0dc0*/  FENCE.VIEW.ASYNC.S ;  /* 0x00000000000073c6 */ /* 0x000e760000000000 */
[----:B-1----:R2:W1:Y:S01]  /*0dd0*/  SYNCS.EXCH.64 URZ, [UR4+0x130], UR6 ;  /* 0x0001300604ff75b2 */ /* 0x0024620008000100 */
[----:B------:R2:W1:Y:S01]  /*0de0*/  SYNCS.EXCH.64 URZ, [UR4+0x140], UR6 ;  /* 0x0001400604ff75b2 */ /* 0x0004620008000100 */
[----:B------:R2:W1:Y:S01]  /*0df0*/  SYNCS.EXCH.64 URZ, [UR4+0x138], UR6 ;  /* 0x0001380604ff75b2 */ /* 0x0004620008000100 */
[----:B------:R2:W1:Y:S02]  /*0e00*/  SYNCS.EXCH.64 URZ, [UR4+0x148], UR6 ;  /* 0x0001480604ff75b2 */ /* 0x0004640008000100 */
[----:B--2---:R-:W-:Y:S01]  /*0e10*/  NOP ;  /* 0x0000000000007918 */ /* 0x004fe20000000000 */
.L_x_15:
[----:B-1----:R-:W1:Y:S01]  /*0e20*/  LDCU UR4, c[0x0][0x36c] ;  /* 0x00006d80ff0477ac */ /* 0x002e620008000800 */
[----:B------:R-:W-:Y:S01]  /*0e30*/  ISETP.NE.OR P3, PT, R0, 0x2, !P3 ;  /* 0x000000020000780c */ /* 0x000fe20005f65670 */
[----:B------:R-:W-:Y:S01]  /*0e40*/  NOP ;  /* 0x0000000000007918 */ /* 0x000fe20000000000 */
[----:B------:R-:W-:Y:S01]  /*0e50*/  LOP3.LUT R0, R57, 0x1f, RZ, 0xc0, !PT ;  /* 0x0000001f39007812 */ /* 0x000fe200078ec0ff */
[----:B------:R-:W-:Y:S02]  /*0e60*/  UISETP.NE.AND UP4, UPT, UR17, URZ, UPT ;  /* 0x000000ff1100728c */ /* 0x000fe4000bf85270 */
[----:B-1----:R-:W-:-:S09]  /*0e70*/  UISETP.EQ.U32.AND UP5, UPT, UR4, 0x1, UPT ;  /* 0x000000010400788c */ /* 0x002fd2000bfa2070 */
[----:B------:R-:W-:Y:S05]  /*0e80*/  BRA.U !UP5, `(.L_x_16) ;  /* 0x000000010d087547 */ /* 0x000fea000b800000 */
[----:B---34-:R-:W-:Y:S01]  /*0e90*/  UCGABAR_ARV ;  /* 0x00000000000079c7 */ /* 0x018fe20008000000 */
[----:B------:R-:W-:Y:S05]  /*0ea0*/  BRA `(.L_x_17) ;  /* 0x0000000000047947 */ /* 0x000fea0003800000 */
.L_x_16:
[----:B---34-:R-:W-:Y:S01]  /*0eb0*/  NOP ;  /* 0x0000000000007918 */ /* 0x018fe20000000000 */
.L_x_17:
[----:B------:R-:W1:Y:S01]  /*0ec0*/  S2UR UR7, SR_CTAID.X ;  /* 0x00000000000779c3 */ /* 0x000e620000002500 */
[----:B------:R-:W-:-:S05]  /*0ed0*/  CS2R.32 R48, SR_CgaSize ;  /* 0x0000000000307805 */ /* 0x000fca0000008a00 */
[----:B------:R-:W-:-:S05]  /*0ee0*/  IMAD R48, R48, -0xa0, RZ ;  /* 0xffffff6030307824 */ /* 0x000fca00078e02ff */
[----:B------:R-:W-:-:S14]  /*0ef0*/  R2UR UR5, R48 ;  /* 0x00000000300572ca */ /* 0x000fdc00000e0000 */
[----:B------:R-:W2:Y:S01]  /*0f00*/  LDCU UR5, c[0x0][UR5+0x2b0] ;  /* 0x00005600050577ac */ /* 0x000ea20008000800 */
[----:B------:R-:W-:-:S05]  /*0f10*/  CS2R.32 R48, SR_CgaSize ;  /* 0x0000000000307805 */ /* 0x000fca0000008a00 */
[----:B------:R-:W-:-:S05]  /*0f20*/  IMAD R48, R48, -0xa0, RZ ;  /* 0xffffff6030307824 */ /* 0x000fca00078e02ff */
[----:B------:R-:W-:-:S14]  /*0f30*/  R2UR UR4, R48 ;  /* 0x00000000300472ca */ /* 0x000fdc00000e0000 */
[----:B------:R-:W3:Y:S01]  /*0f40*/  LDCU UR4, c[0x0][UR4+0x2b4] ;  /* 0x00005680040477ac */ /* 0x000ee20008000800 */
[----:B------:R-:W4:Y:S01]  /*0f50*/  S2UR UR8, SR_CTAID.Y ;  /* 0x00000000000879c3 */ /* 0x000f220000002600 */
[----:B------:R-:W-:-:S05]  /*0f60*/  CS2R.32 R48, SR_CgaSize ;  /* 0x0000000000307805 */ /* 0x000fca0000008a00 */
[----:B------:R-:W-:-:S05]  /*0f70*/  IMAD R48, R48, -0xa0, RZ ;  /* 0xffffff6030307824 */ /* 0x000fca00078e02ff */
[----:B------:R-:W-:-:S14]  /*0f80*/  R2UR UR9, R48 ;  /* 0x00000000300972ca */ /* 0x000fdc00000e0000 */
[----:B------:R-:W3:Y:S01]  /*0f90*/  LDCU UR9, c[0x0][UR9+0x2a0] ;  /* 0x00005400090977ac */ /* 0x000ee20008000800 */
[----:B------:R-:W-:-:S05]  /*0fa0*/  CS2R.32 R48, SR_CgaSize ;  /* 0x0000000000307805 */ /* 0x000fca0000008a00 */
[----:B------:R-:W-:-:S05]  /*0fb0*/  IMAD R48, R48, -0xa0, RZ ;  /* 0xffffff6030307824 */ /* 0x000fca00078e02ff */
[----:B------:R-:W-:-:S14]  /*0fc0*/  R2UR UR10, R48 ;  /* 0x00000000300a72ca */ /* 0x000fdc00000e0000 */
[----:B------:R-:W3:Y:S01]  /*0fd0*/  LDCU UR10, c[0x0][UR10+0x2a4] ;  /* 0x000054800a0a77ac */ /* 0x000ee20008000800 */
[----:B------:R-:W3:Y:S01]  /*0fe0*/  S2UR UR11, SR_CgaCtaId ;  /* 0x00000000000b79c3 */ /* 0x000ee20000008800 */
[----:B------:R-:W3:Y:S01]  /*0ff0*/  LDCU UR21, c[0x0][0xb24] ;  /* 0x00016480ff1577ac */ /* 0x000ee20008000800 */
[----:B------:R-:W3:Y:S01]  /*1000*/  LDCU UR42, c[0x0][0xb24] ;  /* 0x00016480ff2a77ac */ /* 0x000ee20008000800 */
[----:B-1----:R-:W-:-:S05]  /*1010*/  I2FP.F32.U32 R3, UR7 ;  /* 0x0000000700037c45 */ /* 0x002fca0008201000 */
[----:B------:R-:W1:Y:S01]  /*1020*/  S2UR UR36, SR_CTAID.Z ;  /* 0x00000000002479c3 */ /* 0x000e620000002700 */
[----:B------:R-:W1:Y:S01]  /*1030*/  LDCU UR27, c[0x0][0xb30] ;  /* 0x00016600ff1b77ac */ /* 0x000e620008000800 */
[----:B--2---:R-:W-:Y:S01]  /*1040*/  FMUL R3, R3, UR5 ;  /* 0x0000000503037c20 */ /* 0x004fe20008400000 */
[----:B------:R-:W-:Y:S01]  /*1050*/  UMOV UR16, UR7 ;  /* 0x0000000700107c82 */ /* 0x000fe20008000000 */
[----:B----4-:R-:W-:Y:S01]  /*1060*/  I2FP.F32.U32 R2, UR8 ;  /* 0x0000000800027c45 */ /* 0x010fe20008201000 */
[----:B------:R-:W-:-:S03]  /*1070*/  UMOV UR20, UR8 ;  /* 0x0000000800147c82 */ /* 0x000fc60008000000 */
[----:B------:R-:W2:Y:S01]  /*1080*/  F2I.U32.TRUNC.NTZ R3, R3 ;  /* 0x0000000300037305 */ /* 0x000ea2000020f000 */
[----:B---3--:R-:W-:Y:S01]  /*1090*/  UISETP.GE.AND UP2, UPT, UR21, 0x1, UPT ;  /* 0x000000011500788c */ /* 0x008fe2000bf46270 */
[----:B------:R-:W-:Y:S01]  /*10a0*/  FMUL R2, R2, UR4 ;  /* 0x0000000402027c20 */ /* 0x000fe20008400000 */
[----:B------:R-:W-:-:S05]  /*10b0*/  USHF.L.U32 UR28, UR11, 0xb, URZ ;  /* 0x0000000b0b1c7899 */ /* 0x000fca00080006ff */
[----:B------:R-:W3:Y:S01]  /*10c0*/  F2I.U32.TRUNC.NTZ R2, R2 ;  /* 0x0000000200027305 */ /* 0x000ee2000020f000 */
[----:B--2---:R-:W-:Y:S02]  /*10d0*/  R2UR UR4, R3 ;  /* 0x00000000030472ca */ /* 0x004fe400000e0000 */
[----:B---3--:R-:W-:Y:S02]  /*10e0*/  R2UR UR6, R2 ;  /* 0x00000000020672ca */ /* 0x008fe400000e0000 */
[----:B------:R-:W-:-:S09]  /*10f0*/  PRMT R2, RZ, 0x7610, R2 ;  /* 0x00007610ff027816 */ /* 0x000fd20000000002 */
[----:B------:R-:W-:-:S04]  /*1100*/  UIADD3 UR5, UPT, UPT, -UR4, URZ, URZ ;  /* 0x000000ff04057290 */ /* 0x000fc8000fffe1ff */
[----:B------:R-:W-:Y:S02]  /*1110*/  UIMAD UR5, UR9, UR5, UR7 ;  /* 0x00000005090572a4 */ /* 0x000fe4000f8e0207 */
[----:B------:R-:W-:-:S04]  /*1120*/  UIADD3 UR4, UPT, UPT, -UR6, URZ, URZ ;  /* 0x000000ff06047290 */ /* 0x000fc8000fffe1ff */
[----:B------:R-:W-:Y:S01]  /*1130*/  IMAD.U32 R48, RZ, RZ, UR5 ;  /* 0x00000005ff307e24 */ /* 0x000fe2000f8e00ff */
[----:B------:R-:W-:-:S06]  /*1140*/  UIMAD UR4, UR10, UR4, UR8 ;  /* 0x000000040a0472a4 */ /* 0x000fcc000f8e0208 */
[----:B------:R-:W-:Y:S01]  /*1150*/  IMAD.U32 R47, RZ, RZ, UR4 ;  /* 0x00000004ff2f7e24 */ /* 0x000fe2000f8e00ff */
[----:B-1----:R-:W-:Y:S06]  /*1160*/  BRA.U UP4, `(.L_x_18) ;  /* 0x00000001042c7547 */ /* 0x002fec000b800000 */
[----:B------:R-:W-:Y:S02]  /*1170*/  R2UR UR5, R47 ;  /* 0x000000002f0572ca */ /* 0x000fe400000e0000 */
[----:B------:R-:W-:-:S11]  /*1180*/  R2UR UR4, R48 ;  /* 0x00000000300472ca */ /* 0x000fd600000e0000 */
[----:B------:R-:W-:Y:S02]  /*1190*/  UISETP.NE.AND UP0, UPT, UR5, URZ, UPT ;  /* 0x000000ff0500728c */ /* 0x000fe4000bf05270 */
[----:B------:R-:W-:Y:S02]  /*11a0*/  UISETP.NE.AND UP1, UPT, UR5, 0x1, UPT ;  /* 0x000000010500788c */ /* 0x000fe4000bf25270 */
[----:B------:R-:W-:-:S04]  /*11b0*/  UISETP.EQ.OR UP0, UPT, UR4, URZ, !UP0 ;  /* 0x000000ff0400728c */ /* 0x000fc8000c702670 */
[----:B------:R-:W-:Y:S02]  /*11c0*/  USEL UR5, URZ, 0x1, !UP0 ;  /* 0x00000001ff057887 */ /* 0x000fe4000c000000 */
[----:B------:R-:W-:Y:S02]  /*11d0*/  UISETP.NE.AND UP0, UPT, UR4, URZ, UPT ;  /* 0x000000ff0400728c */ /* 0x000fe4000bf05270 */
[----:B------:R-:W-:-:S04]  /*11e0*/  USEL UR4, URZ, 0x2, UP1 ;  /* 0x00000002ff047887 */ /* 0x000fc80008800000 */
[----:B------:R-:W-:-:S04]  /*11f0*/  USEL UR4, UR4, 0x2, UP0 ;  /* 0x0000000204047887 */ /* 0x000fc80008000000 */
[----:B------:R-:W-:-:S06]  /*1200*/  UIADD3 UR4, UPT, UPT, UR5, UR4, URZ ;  /* 0x0000000405047290 */ /* 0x000fcc000fffe0ff */
[----:B------:R-:W-:Y:S02]  /*1210*/  IMAD.U32 R2, RZ, RZ, UR4 ;  /* 0x00000004ff027e24 */ /* 0x000fe4000f8e00ff */
.L_x_18:
[----:B------:R-:W-:Y:S05]  /*1220*/  BRA.U !UP2, `(.L_x_19) ;  /* 0x000000010ad47547 */ /* 0x000fea000b800000 */
[----:B------:R-:W1:Y:S01]  /*1230*/  LDCU.128 UR12, c[0x0][0xb10] ;  /* 0x00016200ff0c77ac */ /* 0x000e620008000c00 */
[----:B------:R-:W2:Y:S01]  /*1240*/  LDCU UR6, c[0x0][0x370] ;  /* 0x00006e00ff0677ac */ /* 0x000ea20008000800 */
[----:B------:R-:W3:Y:S01]  /*1250*/  LDCU UR5, c[0x0][0x374] ;  /* 0x00006e80ff0577ac */ /* 0x000ee20008000800 */
[----:B------:R-:W4:Y:S01]  /*1260*/  LDCU UR26, c[0x0][0xb0c] ;  /* 0x00016180ff1a77ac */ /* 0x000f220008000800 */
[----:B------:R-:W4:Y:S01]  /*1270*/  LDCU UR4, c[0x0][0xb20] ;  /* 0x00016400ff0477ac */ /* 0x000f220008000800 */
[----:B------:R-:W4:Y:S01]  /*1280*/  LDCU.64 UR8, c[0x0][0xb28] ;  /* 0x00016500ff0877ac */ /* 0x000f220008000a00 */
[----:B-1----:R-:W-:Y:S02]  /*1290*/  UISETP.NE.AND UP0, UPT, UR14, 0x1, UPT ;  /* 0x000000010e00788c */ /* 0x002fe4000bf05270 */
[----:B---3--:R-:W-:Y:S02]  /*12a0*/  UIMAD.WIDE.U32 UR10, UR5, UR15, URZ ;  /* 0x0000000f050a72a5 */ /* 0x008fe4000f8e00ff */
[----:B--2---:R-:W-:-:S02]  /*12b0*/  UIMAD.WIDE.U32 UR22, UR6, UR12, URZ ;  /* 0x0000000c061672a5 */ /* 0x004fc4000f8e00ff */
[----:B----4-:R-:W-:Y:S02]  /*12c0*/  UISETP.NE.AND UP1, UPT, UR26, 0x1, UPT ;  /* 0x000000011a00788c */ /* 0x010fe4000bf25270 */
[----:B------:R-:W-:Y:S01]  /*12d0*/  UISETP.NE.AND UP2, UPT, UR21, 0x1, UPT ;  /* 0x000000011500788c */ /* 0x000fe2000bf45270 */
[----:B------:R-:W-:Y:S02]  /*12e0*/  UMOV UR10, UR11 ;  /* 0x0000000b000a7c82 */ /* 0x000fe40008000000 */
[----:B------:R-:W-:Y:S01]  /*12f0*/  UMOV UR22, UR23 ;  /* 0x0000001700167c82 */ /* 0x000fe20008000000 */
[----:B------:R-:W-:Y:S02]  /*1300*/  @UP0 USHF.R.U32.HI UR5, URZ, UR4, UR10 ;  /* 0x00000004ff050299 */ /* 0x000fe4000801160a */
[----:B------:R-:W-:Y:S02]  /*1310*/  UIMAD.WIDE.U32 UR24, UR20, UR15, URZ ;  /* 0x0000000f141872a5 */ /* 0x000fe4000f8e00ff */
[----:B------:R-:W-:-:S02]  /*1320*/  UIMAD.WIDE.U32 UR10, UR5, UR8, URZ ;  /* 0x00000008050a72a5 */ /* 0x000fc4000f8e00ff */
[----:B------:R-:W-:Y:S02]  /*1330*/  @UP1 USHF.R.U32.HI UR6, URZ, UR13, UR22 ;  /* 0x0000000dff061299 */ /* 0x000fe40008011616 */
[----:B------:R-:W-:Y:S02]  /*1340*/  UIMAD.WIDE.U32 UR18, UR16, UR12, URZ ;  /* 0x0000000c101272a5 */ /* 0x000fe4000f8e00ff */
[----:B------:R-:W-:Y:S01]  /*1350*/  UIMAD.WIDE.U32 UR22, UR6, UR8, URZ ;  /* 0x00000008061672a5 */ /* 0x000fe2000f8e00ff */
[----:B------:R-:W-:Y:S01]  /*1360*/  UMOV UR24, UR25 ;  /* 0x0000001900187c82 */ /* 0x000fe20008000000 */
[----:B------:R-:W-:Y:S01]  /*1370*/  UMOV UR10, UR11 ;  /* 0x0000000b000a7c82 */ /* 0x000fe20008000000 */
[----:B------:R-:W-:Y:S02]  /*1380*/  USHF.R.U32.HI UR24, URZ, UR4, UR24 ;  /* 0x00000004ff187299 */ /* 0x000fe40008011618 */
[----:B------:R-:W-:Y:S02]  /*1390*/  @UP2 USHF.R.U32.HI UR5, URZ, UR9, UR10 ;  /* 0x00000009ff052299 */ /* 0x000fe4000801160a */
[----:B------:R-:W-:Y:S01]  /*13a0*/  UMOV UR7, UR23 ;  /* 0x0000001700077c82 */ /* 0x000fe20008000000 */
[----:B------:R-:W-:Y:S01]  /*13b0*/  UMOV UR18, UR19 ;  /* 0x0000001300127c82 */ /* 0x000fe20008000000 */
[----:B------:R-:W-:-:S02]  /*13c0*/  @UP2 USHF.R.U32.HI UR6, URZ, UR9, UR7 ;  /* 0x00000009ff062299 */ /* 0x000fc40008011607 */
[----:B------:R-:W-:Y:S02]  /*13d0*/  USHF.R.U32.HI UR18, URZ, UR13, UR18 ;  /* 0x0000000dff127299 */ /* 0x000fe40008011612 */
[----:B------:R-:W-:Y:S02]  /*13e0*/  USEL UR4, UR20, UR24, !UP0 ;  /* 0x0000001814047287 */ /* 0x000fe4000c000000 */
[----:B------:R-:W-:Y:S02]  /*13f0*/  UIMAD UR7, UR5, UR21, URZ ;  /* 0x00000015050772a4 */ /* 0x000fe4000f8e02ff */
[----:B------:R-:W-:Y:S02]  /*1400*/  USEL UR5, UR16, UR18, !UP1 ;  /* 0x0000001210057287 */ /* 0x000fe4000c800000 */
[----:B------:R-:W-:Y:S02]  /*1410*/  UIMAD UR12, UR6, UR21, URZ ;  /* 0x00000015060c72a4 */ /* 0x000fe4000f8e02ff */
[----:B------:R-:W-:-:S02]  /*1420*/  UISETP.GE.AND UP0, UPT, UR4, UR7, UPT ;  /* 0x000000070400728c */ /* 0x000fc4000bf06270 */
[----:B------:R-:W-:Y:S02]  /*1430*/  UIMAD.WIDE.U32 UR10, UR4, UR8, URZ ;  /* 0x00000008040a72a5 */ /* 0x000fe4000f8e00ff */
[----:B------:R-:W-:Y:S02]  /*1440*/  UISETP.GE.OR UP0, UPT, UR5, UR12, UP0 ;  /* 0x0000000c0500728c */ /* 0x000fe40008706670 */
[----:B------:R-:W-:Y:S02]  /*1450*/  UIMAD.WIDE.U32 UR12, UR5, UR8, URZ ;  /* 0x00000008050c72a5 */ /* 0x000fe4000f8e00ff */
[----:B------:R-:W-:Y:S01]  /*1460*/  UIADD3 UR10, UPT, UPT, -UR4, URZ, URZ ;  /* 0x000000ff040a7290 */ /* 0x000fe2000fffe1ff */
[----:B------:R-:W-:Y:S01]  /*1470*/  UMOV UR8, UR11 ;  /* 0x0000000b00087c82 */ /* 0x000fe20008000000 */
[----:B------:R-:W-:Y:S02]  /*1480*/  UIADD3 UR11, UPT, UPT, -UR5, URZ, URZ ;  /* 0x000000ff050b7290 */ /* 0x000fe4000fffe1ff */
[----:B------:R-:W-:-:S03]  /*1490*/  USHF.R.U32.HI UR8, URZ, UR9, UR8 ;  /* 0x00000009ff087299 */ /* 0x000fc60008011608 */
[----:B------:R-:W-:Y:S01]  /*14a0*/  @!UP0 UMOV UR7, UR13 ;  /* 0x0000000d00078c82 */ /* 0x000fe20008000000 */
[----:B------:R-:W-:Y:S02]  /*14b0*/  UIMAD UR20, UR14, UR10, UR20 ;  /* 0x0000000a0e1472a4 */ /* 0x000fe4000f8e0214 */
[----:B------:R-:W-:Y:S02]  /*14c0*/  USEL UR8, UR4, UR8, !UP2 ;  /* 0x0000000804087287 */ /* 0x000fe4000d000000 */
[----:B------:R-:W-:Y:S02]  /*14d0*/  @!UP0 USHF.R.U32.HI UR7, URZ, UR9, UR7 ;  /* 0x00000009ff078299 */ /* 0x000fe40008011607 */
[----:B------:R-:W-:Y:S02]  /*14e0*/  UIADD3 UR9, UPT, UPT, -UR8, URZ, URZ ;  /* 0x000000ff08097290 */ /* 0x000fe4000fffe1ff */
[----:B------:R-:W-:Y:S02]  /*14f0*/  @!UP0 USEL UR7, UR5, UR7, !UP2 ;  /* 0x0000000705078287 */ /* 0x000fe4000d000000 */
[----:B------:R-:W-:-:S02]  /*1500*/  UIMAD UR9, UR21, UR9, UR4 ;  /* 0x00000009150972a4 */ /* 0x000fc4000f8e0204 */
[----:B------:R-:W-:Y:S02]  /*1510*/  @!UP0 UIADD3 UR8, UPT, UPT, UR8, -UR7, URZ ;  /* 0x8000000708088290 */ /* 0x000fe4000fffe0ff */
[----:B------:R-:W-:Y:S02]  /*1520*/  @!UP0 UIMAD UR6, UR9, UR6, UR7 ;  /* 0x00000006090682a4 */ /* 0x000fe4000f8e0207 */
[----:B------:R-:W-:Y:S02]  /*1530*/  @!UP0 UIMAD UR4, UR8, UR21, UR5 ;  /* 0x00000015080482a4 */ /* 0x000fe4000f8e0205 */
[----:B------:R-:W-:Y:S02]  /*1540*/  UIMAD UR16, UR26, UR11, UR16 ;  /* 0x0000000b1a1072a4 */ /* 0x000fe4000f8e0210 */
[----:B------:R-:W-:Y:S01]  /*1550*/  UIMAD UR20, UR4, UR14, UR20 ;  /* 0x0000000e041472a4 */ /* 0x000fe2000f8e0214 */
[----:B------:R-:W-:Y:S02]  /*1560*/  @!UP0 UMOV UR5, UR6 ;  /* 0x0000000600058c82 */ /* 0x000fe40008000000 */
[----:B------:R-:W-:-:S12]  /*1570*/  UIMAD UR16, UR5, UR26, UR16 ;  /* 0x0000001a051072a4 */ /* 0x000fd8000f8e0210 */
.L_x_19:
[----:B------:R-:W-:Y:S02]  /*1580*/  UISETP.NE.AND UP1, UPT, UR27, 0x1, UPT ;  /* 0x000000011b00788c */ /* 0x000fe4000bf25270 */
[----:B------:R-:W-:Y:S02]  /*1590*/  UISETP.NE.AND UP0, UPT, UR17, 0x2, UPT ;  /* 0x000000021100788c */ /* 0x000fe4000bf05270 */
[----:B------:R-:W-:-:S05]  /*15a0*/  ULOP3.LUT UR28, UR28, 0x800, URZ, 0xc0, !UPT ;  /* 0x000008001c1c7892 */ /* 0x000fca000f8ec0ff */
[----:B------:R-:W-:Y:S07]  /*15b0*/  BRA.U UP1, `(.L_x_20) ;  /* 0x0000000101447547 */ /* 0x000fee000b800000 */
[----:B------:R-:W1:Y:S01]  /*15c0*/  LDCU.128 UR8, c[0x0][0xb10] ;  /* 0x00016200ff0877ac */ /* 0x000e620008000c00 */
[----:B------:R-:W2:Y:S01]  /*15d0*/  LDCU UR12, c[0x0][0xb0c] ;  /* 0x00016180ff0c77ac */ /* 0x000ea20008000800 */
[----:B------:R-:W3:Y:S01]  /*15e0*/  LDCU UR13, c[0x0][0xb20] ;  /* 0x00016400ff0d77ac */ /* 0x000ee20008000800 */
[----:B-1----:R-:W-:Y:S02]  /*15f0*/  UIMAD.WIDE.U32 UR6, UR16, UR8, URZ ;  /* 0x00000008100672a5 */ /* 0x002fe4000f8e00ff */
[----:B------:R-:W-:Y:S02]  /*1600*/  UIMAD.WIDE.U32 UR4, UR20, UR11, URZ ;  /* 0x0000000b140472a5 */ /* 0x000fe4000f8e00ff */
[----:B--2---:R-:W-:Y:S02]  /*1610*/  UISETP.NE.AND UP2, UPT, UR12, 0x1, UPT ;  /* 0x000000010c00788c */ /* 0x004fe4000bf45270 */
[----:B------:R-:W-:Y:S01]  /*1620*/  UISETP.NE.AND UP1, UPT, UR10, 0x1, UPT ;  /* 0x000000010a00788c */ /* 0x000fe2000bf25270 */
[----:B------:R-:W-:-:S02]  /*1630*/  UMOV UR6, UR7 ;  /* 0x0000000700067c82 */ /* 0x000fc40008000000 */
[----:B------:R-:W-:Y:S01]  /*1640*/  UMOV UR4, UR5 ;  /* 0x0000000500047c82 */ /* 0x000fe20008000000 */
[----:B------:R-:W-:Y:S02]  /*1650*/  USHF.R.U32.HI UR6, URZ, UR9, UR6 ;  /* 0x00000009ff067299 */ /* 0x000fe40008011606 */
[----:B---3--:R-:W-:Y:S02]  /*1660*/  USHF.R.U32.HI UR4, URZ, UR13, UR4 ;  /* 0x0000000dff047299 */ /* 0x008fe40008011604 */
[----:B------:R-:W-:Y:S02]  /*1670*/  USEL UR5, UR16, UR6, !UP2 ;  /* 0x0000000610057287 */ /* 0x000fe4000d000000 */
[----:B------:R-:W-:-:S04]  /*1680*/  USEL UR4, UR20, UR4, !UP1 ;  /* 0x0000000414047287 */ /* 0x000fc8000c800000 */
[----:B------:R-:W-:Y:S02]  /*1690*/  UIADD3 UR6, UPT, UPT, UR5, -UR4, URZ ;  /* 0x8000000405067290 */ /* 0x000fe4000fffe0ff */
[----:B------:R-:W-:Y:S02]  /*16a0*/  UIADD3 UR4, UPT, UPT, -UR5, UR4, URZ ;  /* 0x0000000405047290 */ /* 0x000fe4000fffe1ff */
[----:B------:R-:W-:Y:S02]  /*16b0*/  UIMAD UR20, UR6, UR10, UR20 ;  /* 0x0000000a061472a4 */ /* 0x000fe4000f8e0214 */
[----:B------:R-:W-:-:S12]  /*16c0*/  UIMAD UR16, UR4, UR12, UR16 ;  /* 0x0000000c041072a4 */ /* 0x000fd8000f8e0210 */
.L_x_20:
[----:B------:R-:W-:Y:S05]  /*16d0*/  BRA.U !UP5, `(.L_x_21) ;  /* 0x000000010d0c7547 */ /* 0x000fea000b800000 */
[----:B------:R-:W-:Y:S01]  /*16e0*/  UCGABAR_WAIT ;  /* 0x0000000000007dc7 */ /* 0x000fe20008000000 */
[----:B------:R-:W-:Y:S01]  /*16f0*/  CCTL.IVALL ;  /* 0x00000000ff00798f */ /* 0x000fe20002000000 */
[----:B------:R-:W-:Y:S05]  /*1700*/  BRA `(.L_x_22) ;  /* 0x0000000000047947 */ /* 0x000fea0003800000 */
.L_x_21:
[----:B------:R-:W-:Y:S06]  /*1710*/  BAR.SYNC.DEFER_BLOCKING 0x0 ;  /* 0x0000000000007b1d */ /* 0x000fec0000010000 */
.L_x_22:
[----:B------:R-:W-:Y:S05]  /*1720*/  BRA.U UP0, `(.L_x_23) ;  /* 0x0000001500547547 */ /* 0x000fea000b800000 */
[----:B------:R-:W1:Y:S01]  /*1730*/  LDCU UR6, c[0x0][0x38c] ;  /* 0x00007180ff0677ac */ /* 0x000e620008000800 */
[----:B------:R-:W2:Y:S01]  /*1740*/  S2UR UR8, SR_CgaCtaId ;  /* 0x00000000000879c3 */ /* 0x000ea20000008800 */
[----:B------:R-:W-:Y:S01]  /*1750*/  PLOP3.LUT P1, PT, PT, PT, UP3, 0x80, 0x8 ;  /* 0x000000000008781c */ /* 0x000fe20003f2f038 */
[----:B------:R-:W-:Y:S01]  /*1760*/  IMAD.MOV.U32 R12, RZ, RZ, 0x1 ;  /* 0x00000001ff0c7424 */ /* 0x000fe200078e00ff */
[----:B------:R-:W-:Y:S01]  /*1770*/  UMOV UR7, 0x400 ;  /* 0x0000040000077882 */ /* 0x000fe20000000000 */
[----:B------:R-:W-:Y:S01]  /*1780*/  UISETP.NE.AND UP1, UPT, UR17, URZ, UPT ;  /* 0x000000ff1100728c */ /* 0x000fe2000bf25270 */
[----:B------:R-:W-:Y:S02]  /*1790*/  ISETP.EQ.OR P2, PT, R0, RZ, P3 ;  /* 0x000000ff0000720c */ /* 0x000fe40001f42670 */
[----:B------:R-:W-:Y:S02]  /*17a0*/  CS2R R10, SRZ ;  /* 0x00000000000a7805 */ /* 0x000fe4000001ff00 */
[----:B------:R-:W-:Y:S01]  /*17b0*/  PLOP3.LUT P1, PT, P1, PT, PT, 0x8, 0x80 ;  /* 0x000000000080781c */ /* 0x000fe20000f2e170 */
[----:B------:R-:W-:Y:S01]  /*17c0*/  IMAD.MOV.U32 R9, RZ, RZ, RZ ;  /* 0x000000ffff097224 */ /* 0x000fe200078e00ff */
[----:B------:R-:W3:Y:S01]  /*17d0*/  LDCU UR40, c[0x0][0x370] ;  /* 0x00006e00ff2877ac */ /* 0x000ee20008000800 */
[----:B------:R-:W-:Y:S01]  /*17e0*/  IMAD.MOV.U32 R8, RZ, RZ, 0x1 ;  /* 0x00000001ff087424 */ /* 0x000fe200078e00ff */
[----:B------:R-:W4:Y:S01]  /*17f0*/  LDCU.64 UR26, c[0x0][0x348] ;  /* 0x00006900ff1a77ac */ /* 0x000f220008000a00 */
[----:B-1----:R-:W-:-:S02]  /*1800*/  UIADD3 UR5, UPT, UPT, UR6, 0x3f, URZ ;  /* 0x0000003f06057890 */ /* 0x002fc4000fffe0ff */
[----:B------:R-:W-:Y:S02]  /*1810*/  USHF.R.U32.HI UR45, URZ, 0x6, UR28 ;  /* 0x00000006ff2d7899 */ /* 0x000fe4000801161c */
[----:B------:R-:W-:Y:S02]  /*1820*/  USHF.R.S32.HI UR4, URZ, 0x1f, UR5 ;  /* 0x0000001fff047899 */ /* 0x000fe40008011405 */
[----:B------:R-:W-:Y:S02]  /*1830*/  UIADD3 UR46, UPT, UPT, UR6, 0x7e, URZ ;  /* 0x0000007e062e7890 */ /* 0x000fe4000fffe0ff */
[----:B------:R-:W-:Y:S02]  /*1840*/  ULEA.HI UR4, UR4, UR5, URZ, 0x6 ;  /* 0x0000000504047291 */ /* 0x000fe4000f8f30ff */
[----:B------:R-:W-:Y:S02]  /*1850*/  UIADD3 UR5, UPT, UPT, UR6, -0x1, URZ ;  /* 0xffffffff06057890 */ /* 0x000fe4000fffe0ff */
[----:B------:R-:W-:-:S02]  /*1860*/  USHF.R.S32.HI UR43, URZ, 0x6, UR4 ;  /* 0x00000006ff2b7899 */ /* 0x000fc40008011404 */
[----:B------:R-:W-:Y:S02]  /*1870*/  UISETP.GE.U32.AND UP2, UPT, UR5, -0x7f, UPT ;  /* 0xffffff810500788c */ /* 0x000fe4000bf46070 */
[----:B------:R-:W-:Y:S02]  /*1880*/  UISETP.LT.U32.AND UP0, UPT, UR43, 0x8, UPT ;  /* 0x000000082b00788c */ /* 0x000fe4000bf01070 */
[----:B--2---:R-:W-:Y:S02]  /*1890*/  ULEA UR7, UR8, UR7, 0x18 ;  /* 0x0000000708077291 */ /* 0x004fe4000f8ec0ff */
[----:B------:R-:W-:Y:S02]  /*18a0*/  USEL UR41, UR43, 0x8, UP0 ;  /* 0x000000082b297887 */ /* 0x000fe40008000000 */
[----:B------:R-:W-:Y:S02]  /*18b0*/  ULEA UR29, UR28, UR7, 0x1 ;  /* 0x000000071c1d7291 */ /* 0x000fe4000f8e08ff */
[----:B------:R-:W-:-:S02]  /*18c0*/  UIADD3 UR21, UPT, UPT, UR41, -0x1, URZ ;  /* 0xffffffff29157890 */ /* 0x000fc4000fffe0ff */
[----:B------:R-:W-:Y:S01]  /*18d0*/  @UP2 UIADD3 UR21, UPT, UPT, UR41, URZ, URZ ;  /* 0x000000ff29152290 */ /* 0x000fe2000fffe0ff */
[----:B------:R-:W1:Y:S01]  /*18e0*/  LDCU UR39, c[0x0][0x374] ;  /* 0x00006e80ff2777ac */ /* 0x000e620008000800 */
[----:B------:R-:W-:Y:S02]  /*18f0*/  USEL UR24, UR48, 0x2, UP1 ;  /* 0x0000000230187887 */ /* 0x000fe40008800000 */
[----:B------:R-:W-:Y:S02]  /*1900*/  UIADD3 UR29, UPT, UPT, UR29, 0x4400, URZ ;  /* 0x000044001d1d7890 */ /* 0x000fe4000fffe0ff */
[----:B------:R-:W-:Y:S02]  /*1910*/  UIADD3 UR44, UPT, UPT, UR43, -UR41, URZ ;  /* 0x800000292b2c7290 */ /* 0x000fe4000fffe0ff */
[----:B------:R-:W-:Y:S01]  /*1920*/  UIADD3 UR21, UPT, UPT, UR21, 0x1, URZ ;  /* 0x0000000115157890 */ /* 0x000fe2000fffe0ff */
[----:B---34-:R-:W-:-:S11]  /*1930*/  UMOV UR5, URZ ;  /* 0x000000ff00057c82 */ /* 0x018fd60008000000 */
.L_x_43:
[----:B------:R-:W2:Y:S02]  /*1940*/  S2UR UR4, SR_CgaCtaId ;  /* 0x00000000000479c3 */ /* 0x000ea40000008800 */
[----:B--2---:R-:W-:-:S09]  /*1950*/  UISETP.NE.AND UP0, UPT, UR4, URZ, UPT ;  /* 0x000000ff0400728c */ /* 0x004fd2000bf05270 */
[----:B------:R-:W-:Y:S05]  /*1960*/  BRA.U UP0, `(.L_x_24) ;  /* 0x0000000100287547 */ /* 0x000fea000b800000 */
[----:B------:R-:W-:Y:S02]  /*1970*/  LEA R0, R9, UR7, 0x3 ;  /* 0x0000000709007c11 */ /* 0x000fe4000f8e18ff */
[----:B------:R-:W-:-:S04]  /*1980*/  SHF.L.U32 R2, R8, 0x1f, RZ ;  /* 0x0000001f08027819 */ /* 0x000fc800000006ff */
[----:B------:R-:W2:Y:S02]  /*1990*/  SYNCS.PHASECHK.TRANS64.TRYWAIT P0, [R0+URZ+0x140], R2 ;  /* 0x00014002000075a7 */ /* 0x000ea400080011ff */
[----:B--2---:R-:W-:Y:S05]  /*19a0*/  @!P0 BRA `(.L_x_25) ;  /* 0x0000006c00c08947 */ /* 0x004fea0003800000 */
.L_x_143:
[----:B------:R-:W-:Y:S01]  /*19b0*/  VIADD R9, R9, 0x1 ;  /* 0x0000000109097836 */ /* 0x000fe20000000000 */
[----:B------:R2:W-:Y:S04]  /*19c0*/  SYNCS.ARRIVE.TRANS64.A1T0 RZ, [R0+URZ+0x130], RZ ;  /* 0x000130ff00ff79a7 */ /* 0x0005e800081000ff */
[----:B------:R-:W-:-:S04]  /*19d0*/  ISETP.NE.AND P0, PT, R9, 0x2, PT ;  /* 0x000000020900780c */ /* 0x000fc80003f05270 */
[----:B------:R-:W-:Y:S02]  /*19e0*/  SEL R9, R9, RZ, P0 ;  /* 0x000000ff09097207 */ /* 0x000fe40000000000 */
[----:B--2---:R-:W-:-:S04]  /*19f0*/  SEL R0, RZ, 0x1, P0 ;  /* 0x00000001ff007807 */ /* 0x004fc80000000000 */
[----:B------:R-:W-:-:S07]  /*1a00*/  LOP3.LUT R8, R8, R0, RZ, 0x3c, !PT ;  /* 0x0000000008087212 */ /* 0x000fce00078e3cff */
.L_x_24:
[----:B------:R-:W-:Y:S01]  /*1a10*/  ULEA UR4, UR5, UR7, 0x3 ;  /* 0x0000000705047291 */ /* 0x000fe2000f8e18ff */
[----:B------:R-:W-:Y:S01]  /*1a20*/  SHF.L.U32 R0, R12, 0x1f, RZ ;  /* 0x0000001f0c007819 */ /* 0x000fe200000006ff */
[----:B------:R-:W-:Y:S02]  /*1a30*/  UISETP.GE.U32.AND UP0, UPT, UR46, 0x7f, UPT ;  /* 0x0000007f2e00788c */ /* 0x000fe4000bf06070 */
[----:B------:R-:W-:Y:S02]  /*1a40*/  USHF.L.U32 UR11, UR20, 0x7, URZ ;  /* 0x00000007140b7899 */ /* 0x000fe400080006ff */
[----:B------:R-:W-:Y:S01]  /*1a50*/  ULEA UR35, UR16, UR45, 0x6 ;  /* 0x0000002d10237291 */ /* 0x000fe2000f8e30ff */
[----:B------:R-:W-:Y:S02]  /*1a60*/  UMOV UR13, URZ ;  /* 0x000000ff000d7c82 */ /* 0x000fe40008000000 */
[----:B------:R2:W3:Y:S02]  /*1a70*/  SYNCS.PHASECHK.TRANS64.TRYWAIT P0, [UR4+0x40], R0 ;  /* 0x00004000ff0075a7 */ /* 0x0004e40008001104 */
[----:B------:R-:W-:Y:S07]  /*1a80*/  BRA.U !UP0, `(.L_x_26) ;  /* 0x0000000108c07547 */ /* 0x000fee000b800000 */
[----:B------:R-:W-:Y:S01]  /*1a90*/  UMOV UR6, URZ ;  /* 0x000000ff00067c82 */ /* 0x000fe20008000000 */
[----:B------:R-:W-:-:S05]  /*1aa0*/  UMOV UR4, UR5 ;  /* 0x0000000500047c82 */ /* 0x000fca0008000000 */
.L_x_32:
[----:B------:R-:W-:Y:S01]  /*1ab0*/  ULEA UR33, UR4, UR7, 0x3 ;  /* 0x0000000704217291 */ /* 0x000fe2000f8e18ff */
[----:B---3--:R-:W-:Y:S01]  /*1ac0*/  @!P3 MOV R2, 0x6000 ;  /* 0x000060000002b802 */ /* 0x008fe20000000f00 */
[----:B-1-3--:R-:W-:Y:S10]  /*1ad0*/  @P0 BRA `(.L_x_27) ;  /* 0x00000000000c0947 */ /* 0x00aff40003800000 */
[----:B------:R-:W-:-:S04]  /*1ae0*/  SHF.L.U32 R3, R12, 0x1f, RZ ;  /* 0x0000001f0c037819 */ /* 0x000fc800000006ff */
[----:B------:R-:W3:Y:S02]  /*1af0*/  SYNCS.PHASECHK.TRANS64.TRYWAIT P0, [UR33+0x40], R3 ;  /* 0x00004003ff0075a7 */ /* 0x000ee40008001121 */
[----:B---3--:R-:W-:Y:S05]  /*1b00*/  @!P0 BRA `(.L_x_28) ;  /* 0x0000006c007c8947 */ /* 0x008fea0003800000 */
.L_x_27:
[----:B------:R3:W-:Y:S01]  /*1b10*/  @!P3 SYNCS.ARRIVE.TRANS64 RZ, [UR33], R2 ;  /* 0x00000002ffffb9a7 */ /* 0x0007e20008000021 */
[----:B------:R-:W-:-:S04]  /*1b20*/  ULOP3.LUT UR5, UR24, 0x2, URZ, 0xfc, !UPT ;  /* 0x0000000218057892 */ /* 0x000fc8000f8efcff */
[----:B------:R-:W-:-:S09]  /*1b30*/  UISETP.NE.AND UP0, UPT, UR5, 0x2, UPT ;  /* 0x000000020500788c */ /* 0x000fd2000bf05270 */
[----:B------:R-:W-:Y:S05]  /*1b40*/  BRA.U UP0, `(.L_x_29) ;  /* 0x0000000100047547 */ /* 0x000fea000b800000 */
[----:B-1----:R-:W-:Y:S05]  /*1b50*/  BPT.TRAP 0x1 ;  /* 0x000000040000795c */ /* 0x002fea0000300000 */
.L_x_29:
[----:B------:R-:W-:Y:S04]  /*1b60*/  BSSY.RECONVERGENT B0, `(.L_x_30) ;  /* 0x0000003000007945 */ /* 0x000fe80003800200 */
[----:B------:R-:W-:Y:S05]  /*1b70*/  @P2 BRA `(.L_x_31) ;  /* 0x0000000000042947 */ /* 0x000fea0003800000 */
[----:B-1----:R-:W-:Y:S05]  /*1b80*/  BPT.TRAP 0x1 ;  /* 0x000000040000795c */ /* 0x002fea0000300000 */
.L_x_31:
[----:B-1----:R-:W-:Y:S05]  /*1b90*/  BSYNC.RECONVERGENT B0 ;  /* 0x0000000000007941 */ /* 0x002fea0003800200 */
.L_x_30:
[----:B------:R-:W-:Y:S02]  /*1ba0*/  UIADD3 UR5, UPT, UPT, UR4, 0x1, URZ ;  /* 0x0000000104057890 */ /* 0x000fe4000fffe0ff */
[----:B------:R-:W-:Y:S02]  /*1bb0*/  UIADD3 UR16, UP1, UPT, UR26, 0x80, URZ ;  /* 0x000000801a107890 */ /* 0x000fe4000ff3e0ff */
[----:B------:R-:W-:Y:S02]  /*1bc0*/  UISETP.NE.AND UP0, UPT, UR5, 0x8, UPT ;  /* 0x000000080500788c */ /* 0x000fe4000bf05270 */
[----:B------:R-:W-:Y:S02]  /*1bd0*/  USHF.L.U32 UR34, UR6, 0x6, URZ ;  /* 0x0000000606227899 */ /* 0x000fe400080006ff */
[----:B------:R-:W-:Y:S02]  /*1be0*/  USEL UR9, URZ, 0x1, UP0 ;  /* 0x00000001ff097887 */ /* 0x000fe40008000000 */
[----:B------:R-:W-:-:S02]  /*1bf0*/  USEL UR5, UR5, URZ, UP0 ;  /* 0x000000ff05057287 */ /* 0x000fc40008000000 */
[----:B------:R-:W-:Y:S02]  /*1c00*/  UIADD3 UR14, UP0, UPT, UR26, 0x180, URZ ;  /* 0x000001801a0e7890 */ /* 0x000fe4000ff1e0ff */
[----:B------:R-:W-:Y:S01]  /*1c10*/  ULEA UR8, UR5, UR7, 0x3 ;  /* 0x0000000705087291 */ /* 0x000fe2000f8e18ff */
[----:B------:R-:W-:Y:S01]  /*1c20*/  LOP3.LUT R12, R12, UR9, RZ, 0x3c, !PT ;  /* 0x000000090c0c7c12 */ /* 0x000fe2000f8e3cff */
[----:B------:R-:W-:Y:S02]  /*1c30*/  ULEA UR9, UR4, UR28, 0xc ;  /* 0x0000001c04097291 */ /* 0x000fe4000f8e60ff */
[----:B------:R-:W-:Y:S01]  /*1c40*/  UIADD3.X UR17, UPT, UPT, URZ, UR27, URZ, UP1, !UPT ;  /* 0x0000001bff117290 */ /* 0x000fe20008ffe4ff */
[----:B--2---:R-:W-:Y:S01]  /*1c50*/  SHF.L.U32 R0, R12, 0x1f, RZ ;  /* 0x0000001f0c007819 */ /* 0x004fe200000006ff */
[----:B------:R-:W-:Y:S02]  /*1c60*/  ULEA UR9, UR9, UR7, 0x1 ;  /* 0x0000000709097291 */ /* 0x000fe4000f8e08ff */
[----:B------:R-:W-:Y:S01]  /*1c70*/  UIADD3.X UR15, UPT, UPT, URZ, UR27, URZ, UP0, !UPT ;  /* 0x0000001bff0f7290 */ /* 0x000fe200087fe4ff */
[----:B------:R4:W1:Y:S01]  /*1c80*/  SYNCS.PHASECHK.TRANS64.TRYWAIT P0, [UR8+0x40], R0 ;  /* 0x00004000ff0075a7 */ /* 0x0008620008001108 */
[----:B------:R-:W-:-:S02]  /*1c90*/  ULEA UR8, UR4, UR7, 0xe ;  /* 0x0000000704087291 */ /* 0x000fc4000f8e70ff */
[----:B------:R-:W-:Y:S02]  /*1ca0*/  UIADD3 UR32, UPT, UPT, UR9, 0x4400, URZ ;  /* 0x0000440009207890 */ /* 0x000fe4000fffe0ff */
[----:B------:R-:W-:Y:S01]  /*1cb0*/  UIADD3 UR8, UPT, UPT, UR8, 0x14400, URZ ;  /* 0x0001440008087890 */ /* 0x000fe2000fffe0ff */
[----:B------:R-:W-:Y:S01]  /*1cc0*/  UMOV UR13, 0x30000 ;  /* 0x00030000000d7882 */ /* 0x000fe20000000000 */
[----:B------:R-:W-:Y:S01]  /*1cd0*/  UMOV UR18, 0x0 ;  /* 0x0000000000127882 */ /* 0x000fe20000000000 */
[----:B------:R-:W-:Y:S01]  /*1ce0*/  UMOV UR19, 0x10000000 ;  /* 0x1000000000137882 */ /* 0x000fe20000000000 */
[----:B------:R-:W-:Y:S01]  /*1cf0*/  UMOV UR12, UR36 ;  /* 0x00000024000c7c82 */ /* 0x000fe20008000000 */
[----:B------:R-:W-:Y:S01]  /*1d00*/  UMOV UR9, UR33 ;  /* 0x0000002100097c82 */ /* 0x000fe20008000000 */
[----:B------:R-:W-:Y:S01]  /*1d10*/  UMOV UR10, UR34 ;  /* 0x00000022000a7c82 */ /* 0x000fe20008000000 */
[----:B------:R2:W-:Y:S01]  /*1d20*/  UTMALDG.3D.MULTICAST [UR32], [UR16], UR13, desc[UR18] ;  /* 0x00001220100073b4 */ /* 0x0005e2000801180d */
[----:B------:R-:W-:Y:S01]  /*1d30*/  UIADD3 UR6, UPT, UPT, UR6, 0x1, URZ ;  /* 0x0000000106067890 */ /* 0x000fe2000fffe0ff */
[----:B------:R-:W-:-:S03]  /*1d40*/  UMOV UR4, UR5 ;  /* 0x0000000500047c82 */ /* 0x000fc60008000000 */
[----:B------:R-:W-:Y:S01]  /*1d50*/  UISETP.NE.AND UP0, UPT, UR6, UR21, UPT ;  /* 0x000000150600728c */ /* 0x000fe2000bf05270 */
[----:B------:R4:W-:Y:S01]  /*1d60*/  UTMALDG.3D [UR8], [UR14], desc[UR18] ;  /* 0x000012080e0075b4 */ /* 0x0009e20008011000 */
[----:B--2---:R-:W-:-:S07]  /*1d70*/  UMOV UR13, UR21 ;  /* 0x00000015000d7c82 */ /* 0x004fce0008000000 */
[----:B----4-:R-:W-:Y:S05]  /*1d80*/  BRA.U UP0, `(.L_x_32) ;  /* 0xfffffffd00487547 */ /* 0x010fea000b83ffff */
.L_x_26:
[----:B------:R-:W-:Y:S01]  /*1d90*/  ULEA UR4, UR5, UR7, 0x3 ;  /* 0x0000000705047291 */ /* 0x000fe2000f8e18ff */
[----:B--2---:R-:W-:Y:S01]  /*1da0*/  SHF.L.U32 R0, R12, 0x1f, RZ ;  /* 0x0000001f0c007819 */ /* 0x004fe200000006ff */
[----:B------:R-:W-:Y:S01]  /*1db0*/  @!P1 SYNCS.ARRIVE.TRANS64.A1T0 RZ, [UR7+0xc8], RZ ;  /* 0x0000c8ffffff99a7 */ /* 0x000fe20008100007 */
[----:B------:R-:W-:-:S06]  /*1dc0*/  UISETP.GT.AND UP0, UPT, UR43, UR41, UPT ;  /* 0x000000292b00728c */ /* 0x000fcc000bf04270 */
[----:B-1-3--:R1:W2:Y:S03]  /*1dd0*/  SYNCS.PHASECHK.TRANS64.TRYWAIT P0, [UR4+0x40], R0 ;  /* 0x00004000ff0075a7 */ /* 0x00a2a60008001104 */
[----:B------:R-:W-:Y:S05]  /*1de0*/  BRA.U !UP0, `(.L_x_33) ;  /* 0x0000000108bc7547 */ /* 0x000fea000b800000 */
[----:B------:R-:W-:Y:S01]  /*1df0*/  UIADD3 UR25, UPT, UPT, UR44, UR13, URZ ;  /* 0x0000000d2c197290 */ /* 0x000fe2000fffe0ff */
[----:B------:R-:W-:-:S11]  /*1e00*/  UMOV UR4, UR5 ;  /* 0x0000000500047c82 */ /* 0x000fd60008000000 */
.L_x_39:
[----:B------:R-:W-:Y:S01]  /*1e10*/  ULEA UR17, UR4, UR7, 0x3 ;  /* 0x0000000704117291 */ /* 0x000fe2000f8e18ff */
[----:B--2---:R-:W-:Y:S01]  /*1e20*/  @!P3 MOV R2, 0x6000 ;  /* 0x000060000002b802 */ /* 0x004fe20000000f00 */
[----:B--2-4-:R-:W-:Y:S10]  /*1e30*/  @P0 BRA `(.L_x_34) ;  /* 0x00000000000c0947 */ /* 0x014ff40003800000 */
[----:B------:R-:W-:-:S04]  /*1e40*/  SHF.L.U32 R3, R12, 0x1f, RZ ;  /* 0x0000001f0c037819 */ /* 0x000fc800000006ff */
[----:B------:R-:W2:Y:S02]  /*1e50*/  SYNCS.PHASECHK.TRANS64.TRYWAIT P0, [UR17+0x40], R3 ;  /* 0x00004003ff0075a7 */ /* 0x000ea40008001111 */
[----:B--2---:R-:W-:Y:S05]  /*1e60*/  @!P0 BRA `(.L_x_35) ;  /* 0x0000006800bc8947 */ /* 0x004fea0003800000 */
.L_x_34:
[----:B------:R2:W-:Y:S01]  /*1e70*/  @!P3 SYNCS.ARRIVE.TRANS64 RZ, [UR17], R2 ;  /* 0x00000002ffffb9a7 */ /* 0x0005e20008000011 */
[----:B------:R-:W-:-:S04]  /*1e80*/  ULOP3.LUT UR5, UR24, 0x2, URZ, 0xfc, !UPT ;  /* 0x0000000218057892 */ /* 0x000fc8000f8efcff */
[----:B------:R-:W-:-:S09]  /*1e90*/  UISETP.NE.AND UP0, UPT, UR5, 0x2, UPT ;  /* 0x000000020500788c */ /* 0x000fd2000bf05270 */
[----:B------:R-:W-:Y:S05]  /*1ea0*/  BRA.U UP0, `(.L_x_36) ;  /* 0x0000000100047547 */ /* 0x000fea000b800000 */
[----:B------:R-:W-:Y:S05]  /*1eb0*/  BPT.TRAP 0x1 ;  /* 0x000000040000795c */ /* 0x000fea0000300000 */
.L_x_36:
[----:B------:R-:W-:Y:S04]  /*1ec0*/  BSSY.RECONVERGENT B0, `(.L_x_37) ;  /* 0x0000003000007945 */ /* 0x000fe80003800200 */
[----:B------:R-:W-:Y:S05]  /*1ed0*/  @P2 BRA `(.L_x_38) ;  /* 0x0000000000042947 */ /* 0x000fea0003800000 */
[----:B------:R-:W-:Y:S05]  /*1ee0*/  BPT.TRAP 0x1 ;  /* 0x000000040000795c */ /* 0x000fea0000300000 */
.L_x_38:
[----:B------:R-:W-:Y:S05]  /*1ef0*/  BSYNC.RECONVERGENT B0 ;  /* 0x0000000000007941 */ /* 0x000fea0003800200 */
.L_x_37:
[----:B------:R-:W-:Y:S02]  /*1f00*/  UIADD3 UR5, UPT, UPT, UR4, 0x1, URZ ;  /* 0x0000000104057890 */ /* 0x000fe4000fffe0ff */
[----:B------:R-:W-:Y:S02]  /*1f10*/  UIADD3 UR14, UP1, UPT, UR26, 0x80, URZ ;  /* 0x000000801a0e7890 */ /* 0x000fe4000ff3e0ff */
[----:B------:R-:W-:Y:S02]  /*1f20*/  UISETP.NE.AND UP0, UPT, UR5, 0x8, UPT ;  /* 0x000000080500788c */ /* 0x000fe4000bf05270 */
[----:B------:R-:W-:Y:S02]  /*1f30*/  USHF.L.U32 UR18, UR13, 0x6, URZ ;  /* 0x000000060d127899 */ /* 0x000fe400080006ff */
[----:B------:R-:W-:Y:S02]  /*1f40*/  USEL UR8, URZ, 0x1, UP0 ;  /* 0x00000001ff087887 */ /* 0x000fe40008000000 */
[----:B------:R-:W-:-:S02]  /*1f50*/  USEL UR5, UR5, URZ, UP0 ;  /* 0x000000ff05057287 */ /* 0x000fc40008000000 */
[----:B------:R-:W-:Y:S02]  /*1f60*/  UIADD3 UR22, UP0, UPT, UR26, 0x180, URZ ;  /* 0x000001801a167890 */ /* 0x000fe4000ff1e0ff */
[----:B------:R-:W-:Y:S01]  /*1f70*/  LOP3.LUT R12, R12, UR8, RZ, 0x3c, !PT ;  /* 0x000000080c0c7c12 */ /* 0x000fe2000f8e3cff */
[----:B------:R-:W-:Y:S02]  /*1f80*/  ULEA UR6, UR5, UR7, 0x3 ;  /* 0x0000000705067291 */ /* 0x000fe4000f8e18ff */
[----:B------:R-:W-:Y:S01]  /*1f90*/  ULEA UR8, UR4, UR7, 0xe ;  /* 0x0000000704087291 */ /* 0x000fe2000f8e70ff */
[----:B-1----:R-:W-:Y:S01]  /*1fa0*/  SHF.L.U32 R0, R12, 0x1f, RZ ;  /* 0x0000001f0c007819 */ /* 0x002fe200000006ff */
[----:B------:R-:W-:Y:S02]  /*1fb0*/  ULEA UR16, UR4, UR29, 0xd ;  /* 0x0000001d04107291 */ /* 0x000fe4000f8e68ff */
[----:B------:R-:W-:Y:S02]  /*1fc0*/  UIADD3.X UR15, UPT, UPT, URZ, UR27, URZ, UP1, !UPT ;  /* 0x0000001bff0f7290 */ /* 0x000fe40008ffe4ff */
[----:B------:R-:W-:Y:S01]  /*1fd0*/  UIADD3 UR8, UPT, UPT, UR8, 0x14400, URZ ;  /* 0x0001440008087890 */ /* 0x000fe2000fffe0ff */
[----:B------:R3:W4:Y:S01]  /*1fe0*/  SYNCS.PHASECHK.TRANS64.TRYWAIT P0, [UR6+0x40], R0 ;  /* 0x00004000ff0075a7 */ /* 0x0007220008001106 */
[----:B------:R-:W-:Y:S01]  /*1ff0*/  UIADD3.X UR23, UPT, UPT, URZ, UR27, URZ, UP0, !UPT ;  /* 0x0000001bff177290 */ /* 0x000fe200087fe4ff */
[----:B------:R-:W-:Y:S01]  /*2000*/  UMOV UR6, 0x30000 ;  /* 0x0003000000067882 */ /* 0x000fe20000000000 */
[----:B------:R-:W-:Y:S01]  /*2010*/  UMOV UR30, 0x0 ;  /* 0x00000000001e7882 */ /* 0x000fe20000000000 */
[----:B------:R-:W-:Y:S01]  /*2020*/  UMOV UR31, 0x10000000 ;  /* 0x10000000001f7882 */ /* 0x000fe20000000000 */
[----:B------:R-:W-:Y:S01]  /*2030*/  UMOV UR19, UR35 ;  /* 0x0000002300137c82 */ /* 0x000fe20008000000 */
[----:B------:R-:W-:Y:S01]  /*2040*/  UMOV UR20, UR36 ;  /* 0x0000002400147c82 */ /* 0x000fe20008000000 */
[----:B------:R-:W-:Y:S01]  /*2050*/  UMOV UR12, UR36 ;  /* 0x00000024000c7c82 */ /* 0x000fe20008000000 */
[----:B------:R-:W-:Y:S01]  /*2060*/  UMOV UR9, UR17 ;  /* 0x0000001100097c82 */ /* 0x000fe20008000000 */
[----:B------:R-:W-:Y:S01]  /*2070*/  UMOV UR10, UR18 ;  /* 0x00000012000a7c82 */ /* 0x000fe20008000000 */
[----:B------:R3:W-:Y:S01]  /*2080*/  UTMALDG.3D.MULTICAST [UR16], [UR14], UR6, desc[UR30] ;  /* 0x00001e100e0073b4 */ /* 0x0007e20008011806 */
[----:B------:R-:W-:Y:S01]  /*2090*/  UIADD3 UR13, UPT, UPT, UR13, 0x1, URZ ;  /* 0x000000010d0d7890 */ /* 0x000fe2000fffe0ff */
[----:B------:R-:W-:-:S03]  /*20a0*/  UMOV UR4, UR5 ;  /* 0x0000000500047c82 */ /* 0x000fc60008000000 */
[----:B------:R-:W-:Y:S01]  /*20b0*/  UISETP.NE.AND UP0, UPT, UR13, UR25, UPT ;  /* 0x000000190d00728c */ /* 0x000fe2000bf05270 */
[----:B------:R3:W-:Y:S08]  /*20c0*/  UTMALDG.3D [UR8], [UR22], desc[UR30] ;  /* 0x00001e08160075b4 */ /* 0x0007f00008011000 */
[----:B---3--:R-:W-:Y:S05]  /*20d0*/  BRA.U UP0, `(.L_x_39) ;  /* 0xfffffffd004c7547 */ /* 0x008fea000b83ffff */
.L_x_33:
[C---:B------:R-:W-:Y:S01]  /*20e0*/  LEA R3, R11.reuse, UR7, 0x3 ;  /* 0x000000070b037c11 */ /* 0x040fe2000f8e18ff */
[----:B------:R-:W-:Y:S01]  /*20f0*/  NOP ;  /* 0x0000000000007918 */ /* 0x000fe20000000000 */
[----:B-1----:R-:W-:Y:S02]  /*2100*/  SHF.L.U32 R0, R10, 0x1f, RZ ;  /* 0x0000001f0a007819 */ /* 0x002fe400000006ff */
[----:B------:R-:W-:Y:S02]  /*2110*/  LEA R4, R11, UR7, 0x4 ;  /* 0x000000070b047c11 */ /* 0x000fe4000f8e20ff */
[----:B--2-4-:R-:W1:Y:S02]  /*2120*/  SYNCS.PHASECHK.TRANS64.TRYWAIT P0, [R3+URZ+0xd0], R0 ;  /* 0x0000d000030075a7 */ /* 0x014e6400080011ff */
[----:B-1----:R-:W-:Y:S05]  /*2130*/  @!P0 BRA `(.L_x_40) ;  /* 0x0000006800208947 */ /* 0x002fea0003800000 */
.L_x_146:
[----:B------:R-:W2:Y:S01]  /*2140*/  LDS.128 R4, [R4+0x160] ;  /* 0x0001600004047984 */ /* 0x000ea20000000c00 */
[----:B------:R-:W-:Y:S01]  /*2150*/  UISETP.GE.AND UP0, UPT, UR42, 0x1, UPT ;  /* 0x000000012a00788c */ /* 0x000fe2000bf06270 */
[----:B------:R-:W-:Y:S01]  /*2160*/  @!PT LDS RZ, [RZ] ;  /* 0x00000000fffff984 */ /* 0x000fe20000000800 */
[----:B------:R-:W-:Y:S01]  /*2170*/  @!PT LDS RZ, [RZ] ;  /* 0x00000000fffff984 */ /* 0x000fe20000000800 */
[----:B------:R-:W-:Y:S01]  /*2180*/  @!PT LDS RZ, [RZ] ;  /* 0x00000000fffff984 */ /* 0x000fe20000000800 */
[----:B------:R-:W-:Y:S01]  /*2190*/  @!PT LDS RZ, [RZ] ;  /* 0x00000000fffff984 */ /* 0x000fe20000000800 */
[----:B------:R3:W-:Y:S06]  /*21a0*/  MEMBAR.ALL.CTA ;  /* 0x0000000000007992 */ /* 0x0007ec0000008000 */
[----:B---3--:R-:W3:Y:S01]  /*21b0*/  FENCE.VIEW.ASYNC.S ;  /* 0x00000000000073c6 */ /* 0x008ee20000000000 */
[----:B--2---:R-:W-:-:S13]  /*21c0*/  LOP3.LUT P0, RZ, R6, 0x1, RZ, 0xc0, !PT ;  /* 0x0000000106ff7812 */ /* 0x004fda000780c0ff */
[----:B---3--:R-:W-:Y:S01]  /*21d0*/  VOTEU.ANY UP1, P0 ;  /* 0x0000000000ff7886 */ /* 0x008fe20000020100 */
[----:B------:R-:W-:-:S13]  /*21e0*/  PLOP3.LUT P0, PT, PT, PT, UP1, 0x80, 0x8 ;  /* 0x000000000008781c */ /* 0x000fda0003f0f018 */
[----:B-1----:R-:W-:Y:S02]  /*21f0*/  @P0 LOP3.LUT R0, R5, 0xffff, RZ, 0xc0, !PT ;  /* 0x0000ffff05000812 */ /* 0x002fe400078ec0ff */
[----:B------:R-:W-:Y:S02]  /*2200*/  @P0 MOV R2, R4 ;  /* 0x0000000400020202 */ /* 0x000fe40000000f00 */
[----:B------:R-:W-:Y:S01]  /*2210*/  @P0 R2UR UR6, R0 ;  /* 0x00000000000602ca */ /* 0x000fe200000e0000 */
[----:B------:R-:W-:Y:S01]  /*2220*/  VIADD R0, R3, 0xe0 ;  /* 0x000000e003007836 */ /* 0x000fe20000000000 */
[----:B------:R-:W-:Y:S02]  /*2230*/  @P0 SHF.R.U32.HI R4, RZ, 0x10, R5 ;  /* 0x00000010ff040819 */ /* 0x000fe40000011605 */
[----:B------:R-:W-:Y:S02]  /*2240*/  @P0 R2UR UR8, R2 ;  /* 0x00000000020802ca */ /* 0x000fe400000e0000 */
[----:B------:R-:W-:-:S02]  /*2250*/  PRMT R0, RZ, 0x654, R0 ;  /* 0x00000654ff007816 */ /* 0x000fc40000000000 */
[----:B------:R-:W-:Y:S02]  /*2260*/  @P0 R2UR UR4, R4 ;  /* 0x00000000040402ca */ /* 0x000fe400000e0000 */
[----:B------:R1:W-:Y:S03]  /*2270*/  SYNCS.ARRIVE.TRANS64.RED.A1T0 RZ, [R0+URZ], RZ ;  /* 0x000000ff00ff79a7 */ /* 0x0003e600081004ff */
[----:B------:R-:W-:-:S04]  /*2280*/  @UP1 UMOV UR37, UR6 ;  /* 0x0000000600251c82 */ /* 0x000fc80008000000 */
[----:B------:R-:W-:-:S04]  /*2290*/  @UP1 UMOV UR38, UR8 ;  /* 0x0000000800261c82 */ /* 0x000fc80008000000 */
[----:B------:R-:W-:Y:S01]  /*22a0*/  @UP1 UMOV UR36, UR4 ;  /* 0x0000000400241c82 */ /* 0x000fe20008000000 */
[----:B------:R-:W-:Y:S05]  /*22b0*/  BRA.U !UP0, `(.L_x_41) ;  /* 0x0000000108d47547 */ /* 0x000fea000b800000 */
[----:B------:R-:W2:Y:S01]  /*22c0*/  LDCU.128 UR12, c[0x0][0xb10] ;  /* 0x00016200ff0c77ac */ /* 0x000ea20008000c00 */
[----:B------:R-:W3:Y:S01]  /*22d0*/  LDCU UR25, c[0x0][0xb20] ;  /* 0x00016400ff1977ac */ /* 0x000ee20008000800 */
[----:B------:R-:W4:Y:S01]  /*22e0*/  LDCU UR20, c[0x0][0xb0c] ;  /* 0x00016180ff1477ac */ /* 0x000f220008000800 */
[----:B------:R-:W1:Y:S01]  /*22f0*/  LDCU.64 UR10, c[0x0][0xb28] ;  /* 0x00016500ff0a77ac */ /* 0x000e620008000a00 */
[----:B------:R-:W-:Y:S02]  /*2300*/  UISETP.NE.AND UP3, UPT, UR42, 0x1, UPT ;  /* 0x000000012a00788c */ /* 0x000fe4000bf65270 */
[----:B--2---:R-:W-:Y:S02]  /*2310*/  UIMAD.WIDE.U32 UR16, UR39, UR15, URZ ;  /* 0x0000000f271072a5 */ /* 0x004fe4000f8e00ff */
[----:B------:R-:W-:Y:S02]  /*2320*/  UIMAD.WIDE.U32 UR8, UR40, UR12, URZ ;  /* 0x0000000c280872a5 */ /* 0x000fe4000f8e00ff */
[----:B------:R-:W-:-:S02]  /*2330*/  UISETP.NE.AND UP0, UPT, UR14, 0x1, UPT ;  /* 0x000000010e00788c */ /* 0x000fc4000bf05270 */
[----:B------:R-:W-:Y:S01]  /*2340*/  UIMAD.WIDE.U32 UR22, UR37, UR15, URZ ;  /* 0x0000000f251672a5 */ /* 0x000fe2000f8e00ff */
[----:B------:R-:W-:Y:S02]  /*2350*/  UMOV UR16, UR17 ;  /* 0x0000001100107c82 */ /* 0x000fe40008000000 */
[----:B------:R-:W-:Y:S01]  /*2360*/  UMOV UR8, UR9 ;  /* 0x0000000900087c82 */ /* 0x000fe20008000000 */
[----:B---3--:R-:W-:Y:S02]  /*2370*/  USHF.R.U32.HI UR16, URZ, UR25, UR16 ;  /* 0x00000019ff107299 */ /* 0x008fe40008011610 */
[----:B----4-:R-:W-:Y:S02]  /*2380*/  UISETP.NE.AND UP2, UPT, UR20, 0x1, UPT ;  /* 0x000000011400788c */ /* 0x010fe4000bf45270 */
[----:B------:R-:W-:Y:S02]  /*2390*/  USHF.R.U32.HI UR8, URZ, UR13, UR8 ;  /* 0x0000000dff087299 */ /* 0x000fe40008011608 */
[----:B------:R-:W-:-:S02]  /*23a0*/  USEL UR6, UR39, UR16, !UP0 ;  /* 0x0000001027067287 */ /* 0x000fc4000c000000 */
[----:B------:R-:W-:Y:S02]  /*23b0*/  USEL UR8, UR40, UR8, !UP2 ;  /* 0x0000000828087287 */ /* 0x000fe4000d000000 */
[----:B-1----:R-:W-:Y:S01]  /*23c0*/  UIMAD.WIDE.U32 UR16, UR6, UR10, URZ ;  /* 0x0000000a061072a5 */ /* 0x002fe2000f8e00ff */
[----:B------:R-:W-:Y:S01]  /*23d0*/  UMOV UR4, UR23 ;  /* 0x0000001700047c82 */ /* 0x000fe20008000000 */
[----:B------:R-:W-:Y:S02]  /*23e0*/  UIMAD.WIDE.U32 UR18, UR38, UR12, URZ ;  /* 0x0000000c261272a5 */ /* 0x000fe4000f8e00ff */
[----:B------:R-:W-:-:S03]  /*23f0*/  UIMAD.WIDE.U32 UR22, UR8, UR10, URZ ;  /* 0x0000000a081672a5 */ /* 0x000fc6000f8e00ff */
[----:B------:R-:W-:Y:S01]  /*2400*/  UMOV UR16, UR17 ;  /* 0x0000001100107c82 */ /* 0x000fe20008000000 */
[----:B------:R-:W-:Y:S02]  /*2410*/  USHF.R.U32.HI UR4, URZ, UR25, UR4 ;  /* 0x00000019ff047299 */ /* 0x000fe40008011604 */
[----:B------:R-:W-:Y:S01]  /*2420*/  @UP3 USHF.R.U32.HI UR6, URZ, UR11, UR16 ;  /* 0x0000000bff063299 */ /* 0x000fe20008011610 */
[----:B------:R-:W-:Y:S01]  /*2430*/  UMOV UR18, UR19 ;  /* 0x0000001300127c82 */ /* 0x000fe20008000000 */
[----:B------:R-:W-:Y:S01]  /*2440*/  UMOV UR22, UR23 ;  /* 0x0000001700167c82 */ /* 0x000fe20008000000 */
[----:B------:R-:W-:Y:S02]  /*2450*/  USHF.R.U32.HI UR13, URZ, UR13, UR18 ;  /* 0x0000000dff0d7299 */ /* 0x000fe40008011612 */
[----:B------:R-:W-:Y:S02]  /*2460*/  USEL UR4, UR37, UR4, !UP0 ;  /* 0x0000000425047287 */ /* 0x000fe4000c000000 */
[----:B------:R-:W-:-:S02]  /*2470*/  @UP3 USHF.R.U32.HI UR8, URZ, UR11, UR22 ;  /* 0x0000000bff083299 */ /* 0x000fc40008011616 */
[----:B------:R-:W-:Y:S02]  /*2480*/  UIMAD UR9, UR42, UR6, URZ ;  /* 0x000000062a0972a4 */ /* 0x000fe4000f8e02ff */
[----:B------:R-:W-:Y:S02]  /*2490*/  USEL UR6, UR38, UR13, !UP2 ;  /* 0x0000000d26067287 */ /* 0x000fe4000d000000 */
[----:B------:R-:W-:Y:S02]  /*24a0*/  UIMAD UR12, UR42, UR8, URZ ;  /* 0x000000082a0c72a4 */ /* 0x000fe4000f8e02ff */
[----:B------:R-:W-:Y:S02]  /*24b0*/  UISETP.GE.AND UP0, UPT, UR4, UR9, UPT ;  /* 0x000000090400728c */ /* 0x000fe4000bf06270 */
[----:B------:R-:W-:Y:S02]  /*24c0*/  UIMAD.WIDE.U32 UR16, UR4, UR10, URZ ;  /* 0x0000000a041072a5 */ /* 0x000fe4000f8e00ff */
[----:B------:R-:W-:-:S02]  /*24d0*/  UISETP.GE.OR UP0, UPT, UR6, UR12, UP0 ;  /* 0x0000000c0600728c */ /* 0x000fc40008706670 */
        /* <DEDUP_REMOVED lines=19> */
.L_x_41:
[----:B------:R-:W2:Y:S02]  /*2610*/  LDCU UR4, c[0x0][0xb30] ;  /* 0x00016600ff0477ac */ /* 0x000ea40008000800 */
[----:B--2---:R-:W-:-:S09]  /*2620*/  UISETP.NE.AND UP0, UPT, UR4, 0x1, UPT ;  /* 0x000000010400788c */ /* 0x004fd2000bf05270 */
[----:B------:R-:W-:Y:S05]  /*2630*/  BRA.U UP0, `(.L_x_42) ;  /* 0x0000000100447547 */ /* 0x000fea000b800000 */
[----:B------:R-:W2:Y:S01]  /*2640*/  LDCU.128 UR12, c[0x0][0xb10] ;  /* 0x00016200ff0c77ac */ /* 0x000ea20008000c00 */
[----:B------:R-:W3:Y:S01]  /*2650*/  LDCU UR16, c[0x0][0xb0c] ;  /* 0x00016180ff1077ac */ /* 0x000ee20008000800 */
[----:B------:R-:W4:Y:S01]  /*2660*/  LDCU UR17, c[0x0][0xb20] ;  /* 0x00016400ff1177ac */ /* 0x000f220008000800 */
[----:B--2---:R-:W-:Y:S02]  /*2670*/  UIMAD.WIDE.U32 UR10, UR38, UR12, URZ ;  /* 0x0000000c260a72a5 */ /* 0x004fe4000f8e00ff */
[----:B------:R-:W-:Y:S02]  /*2680*/  UIMAD.WIDE.U32 UR8, UR37, UR15, URZ ;  /* 0x0000000f250872a5 */ /* 0x000fe4000f8e00ff */
[----:B---3--:R-:W-:Y:S02]  /*2690*/  UISETP.NE.AND UP2, UPT, UR16, 0x1, UPT ;  /* 0x000000011000788c */ /* 0x008fe4000bf45270 */
[----:B------:R-:W-:Y:S01]  /*26a0*/  UISETP.NE.AND UP0, UPT, UR14, 0x1, UPT ;  /* 0x000000010e00788c */ /* 0x000fe2000bf05270 */
[----:B------:R-:W-:-:S02]  /*26b0*/  UMOV UR6, UR11 ;  /* 0x0000000b00067c82 */ /* 0x000fc40008000000 */
[----:B------:R-:W-:Y:S01]  /*26c0*/  UMOV UR4, UR9 ;  /* 0x0000000900047c82 */ /* 0x000fe20008000000 */
[----:B------:R-:W-:Y:S02]  /*26d0*/  USHF.R.U32.HI UR6, URZ, UR13, UR6 ;  /* 0x0000000dff067299 */ /* 0x000fe40008011606 */
[----:B----4-:R-:W-:Y:S02]  /*26e0*/  USHF.R.U32.HI UR4, URZ, UR17, UR4 ;  /* 0x00000011ff047299 */ /* 0x010fe40008011604 */
[----:B------:R-:W-:Y:S02]  /*26f0*/  USEL UR6, UR38, UR6, !UP2 ;  /* 0x0000000626067287 */ /* 0x000fe4000d000000 */
[----:B------:R-:W-:-:S04]  /*2700*/  USEL UR4, UR37, UR4, !UP0 ;  /* 0x0000000425047287 */ /* 0x000fc8000c000000 */
[----:B------:R-:W-:Y:S02]  /*2710*/  UIADD3 UR8, UPT, UPT, UR6, -UR4, URZ ;  /* 0x8000000406087290 */ /* 0x000fe4000fffe0ff */
[----:B------:R-:W-:Y:S02]  /*2720*/  UIADD3 UR4, UPT, UPT, -UR6, UR4, URZ ;  /* 0x0000000406047290 */ /* 0x000fe4000fffe1ff */
[----:B------:R-:W-:Y:S02]  /*2730*/  UIMAD UR37, UR8, UR14, UR37 ;  /* 0x0000000e082572a4 */ /* 0x000fe4000f8e0225 */
[----:B------:R-:W-:-:S12]  /*2740*/  UIMAD UR38, UR4, UR16, UR38 ;  /* 0x00000010042672a4 */ /* 0x000fd8000f8e0226 */
.L_x_42:
[----:B------:R-:W-:Y:S01]  /*2750*/  VIADD R11, R11, 0x1 ;  /* 0x000000010b0b7836 */ /* 0x000fe20000000000 */
[----:B------:R-:W-:Y:S02]  /*2760*/  R2UR UR6, R48 ;  /* 0x00000000300672ca */ /* 0x000fe400000e0000 */
[----:B------:R-:W-:Y:S02]  /*2770*/  R2UR UR4, R47 ;  /* 0x000000002f0472ca */ /* 0x000fe400000e0000 */
[C---:B------:R-:W-:Y:S02]  /*2780*/  ISETP.NE.AND P0, PT, R11.reuse, 0x2, PT ;  /* 0x000000020b00780c */ /* 0x040fe40003f05270 */
[----:B------:R-:W-:Y:S02]  /*2790*/  PLOP3.LUT P1, PT, PT, PT, PT, 0x80, 0x8 ;  /* 0x000000000008781c */ /* 0x000fe40003f2f070 */
[----:B-1----:R-:W-:Y:S02]  /*27a0*/  SEL R0, RZ, 0x1, P0 ;  /* 0x00000001ff007807 */ /* 0x002fe40000000000 */
[----:B------:R-:W-:-:S02]  /*27b0*/  SEL R11, R11, RZ, P0 ;  /* 0x000000ff0b0b7207 */ /* 0x000fc40000000000 */
[----:B------:R-:W-:Y:S01]  /*27c0*/  LOP3.LUT R10, R10, R0, RZ, 0x3c, !PT ;  /* 0x000000000a0a7212 */ /* 0x000fe200078e3cff */
[----:B------:R-:W-:Y:S02]  /*27d0*/  UIADD3 UR16, UPT, UPT, UR38, UR6, URZ ;  /* 0x0000000626107290 */ /* 0x000fe4000fffe0ff */
[----:B------:R-:W-:Y:S01]  /*27e0*/  UIADD3 UR20, UPT, UPT, UR37, UR4, URZ ;  /* 0x0000000425147290 */ /* 0x000fe2000fffe0ff */
[----:B------:R-:W-:Y:S11]  /*27f0*/  BRA.U UP1, `(.L_x_43) ;  /* 0xfffffff101507547 */ /* 0x000ff6000b83ffff */
[----:B------:R-:W-:Y:S01]  /*2800*/  UIADD3 UR7, UPT, UPT, UR7, 0x40, URZ ;  /* 0x0000004007077890 */ /* 0x000fe2000fffe0ff */
[----:B------:R-:W-:-:S03]  /*2810*/  SHF.L.U32 R2, R12, 0x1f, RZ ;  /* 0x0000001f0c027819 */ /* 0x000fc600000006ff */
[----:B------:R-:W-:-:S09]  /*2820*/  ULEA UR4, UR5, UR7, 0x3 ;  /* 0x0000000705047291 */ /* 0x000fd2000f8e18ff */
[----:B------:R-:W1:Y:S02]  /*2830*/  SYNCS.PHASECHK.TRANS64.TRYWAIT P0, [UR4], R2 ;  /* 0x00000002ff0075a7 */ /* 0x000e640008001104 */
[----:B-1----:R-:W-:Y:S05]  /*2840*/  @!P0 BRA `(.L_x_44) ;  /* 0x0000006000708947 */ /* 0x002fea0003800000 */
.L_x_148:
[----:B------:R-:W-:-:S04]  /*2850*/  UIADD3 UR4, UPT, UPT, UR5, 0x1, URZ ;  /* 0x0000000105047890 */ /* 0x000fc8000fffe0ff */
[----:B------:R-:W-:-:S04]  /*2860*/  UISETP.NE.AND UP0, UPT, UR4, 0x8, UPT ;  /* 0x000000080400788c */ /* 0x000fc8000bf05270 */
[----:B------:R-:W-:Y:S02]  /*2870*/  USEL UR6, URZ, 0x1, UP0 ;  /* 0x00000001ff067887 */ /* 0x000fe40008000000 */
[----:B------:R-:W-:-:S04]  /*2880*/  USEL UR4, UR4, URZ, UP0 ;  /* 0x000000ff04047287 */ /* 0x000fc80008000000 */
[----:B------:R-:W-:Y:S01]  /*2890*/  ULEA UR5, UR4, UR7, 0x3 ;  /* 0x0000000704057291 */ /* 0x000fe2000f8e18ff */
[----:B-1----:R-:W-:-:S04]  /*28a0*/  LOP3.LUT R2, R12, UR6, RZ, 0x3c, !PT ;  /* 0x000000060c027c12 */ /* 0x002fc8000f8e3cff */
[----:B------:R-:W-:-:S04]  /*28b0*/  SHF.L.U32 R3, R2, 0x1f, RZ ;  /* 0x0000001f02037819 */ /* 0x000fc800000006ff */
[----:B------:R-:W1:Y:S02]  /*28c0*/  SYNCS.PHASECHK.TRANS64.TRYWAIT P0, [UR5], R3 ;  /* 0x00000003ff0075a7 */ /* 0x000e640008001105 */
[----:B-1----:R-:W-:Y:S05]  /*28d0*/  @!P0 BRA `(.L_x_45) ;  /* 0x0000006000648947 */ /* 0x002fea0003800000 */
.L_x_150:
[----:B------:R-:W-:-:S04]  /*28e0*/  UIADD3 UR4, UPT, UPT, UR4, 0x1, URZ ;  /* 0x0000000104047890 */ /* 0x000fc8000fffe0ff */
[----:B------:R-:W-:-:S04]  /*28f0*/  UISETP.NE.AND UP0, UPT, UR4, 0x8, UPT ;  /* 0x000000080400788c */ /* 0x000fc8000bf05270 */
[----:B------:R-:W-:Y:S02]  /*2900*/  USEL UR6, URZ, 0x1, UP0 ;  /* 0x00000001ff067887 */ /* 0x000fe40008000000 */
[----:B------:R-:W-:-:S04]  /*2910*/  USEL UR4, UR4, URZ, UP0 ;  /* 0x000000ff04047287 */ /* 0x000fc80008000000 */
[----:B------:R-:W-:Y:S01]  /*2920*/  ULEA UR5, UR4, UR7, 0x3 ;  /* 0x0000000704057291 */ /* 0x000fe2000f8e18ff */
[----:B------:R-:W-:-:S04]  /*2930*/  LOP3.LUT R2, R2, UR6, RZ, 0x3c, !PT ;  /* 0x0000000602027c12 */ /* 0x000fc8000f8e3cff */
[----:B-1----:R-:W-:-:S04]  /*2940*/  SHF.L.U32 R3, R2, 0x1f, RZ ;  /* 0x0000001f02037819 */ /* 0x002fc800000006ff */
[----:B------:R-:W1:Y:S02]  /*2950*/  SYNCS.PHASECHK.TRANS64.TRYWAIT P0, [UR5], R3 ;  /* 0x00000003ff0075a7 */ /* 0x000e640008001105 */
[----:B-1----:R-:W-:Y:S05]  /*2960*/  @!P0 BRA `(.L_x_46) ;  /* 0x0000006000588947 */ /* 0x002fea0003800000 */
.L_x_152:
        /* <DEDUP_REMOVED lines=9> */
.L_x_154:
        /* <DEDUP_REMOVED lines=9> */
.L_x_156:
        /* <DEDUP_REMOVED lines=9> */
.L_x_158:
        /* <DEDUP_REMOVED lines=9> */
.L_x_160:
[----:B------:R-:W-:-:S04]  /*2bb0*/  UIADD3 UR4, UPT, UPT, UR4, 0x1, URZ ;  /* 0x0000000104047890 */ /* 0x000fc8000fffe0ff */
[----:B------:R-:W-:-:S04]  /*2bc0*/  UISETP.NE.AND UP0, UPT, UR4, 0x8, UPT ;  /* 0x000000080400788c */ /* 0x000fc8000bf05270 */
[----:B------:R-:W-:Y:S02]  /*2bd0*/  USEL UR5, URZ, 0x1, UP0 ;  /* 0x00000001ff057887 */ /* 0x000fe40008000000 */
[----:B------:R-:W-:-:S04]  /*2be0*/  USEL UR4, UR4, URZ, UP0 ;  /* 0x000000ff04047287 */ /* 0x000fc80008000000 */
[----:B------:R-:W-:Y:S01]  /*2bf0*/  ULEA UR4, UR4, UR7, 0x3 ;  /* 0x0000000704047291 */ /* 0x000fe2000f8e18ff */
[----:B------:R-:W-:-:S04]  /*2c00*/  LOP3.LUT R2, R2, UR5, RZ, 0x3c, !PT ;  /* 0x0000000502027c12 */ /* 0x000fc8000f8e3cff */
[----:B------:R-:W-:Y:S01]  /*2c10*/  SHF.L.U32 R2, R2, 0x1f, RZ ;  /* 0x0000001f02027819 */ /* 0x000fe200000006ff */
[----:B-1----:R-:W-:-:S07]  /*2c20*/  IMAD.U32 R0, RZ, RZ, UR4 ;  /* 0x00000004ff007e24 */ /* 0x002fce000f8e00ff */
.L_x_51:
[----:B-1----:R1:W2:Y:S02]  /*2c30*/  SYNCS.PHASECHK.TRANS64.TRYWAIT P0, [R0+URZ], R2 ;  /* 0x00000002000075a7 */ /* 0x0022a400080011ff */
[----:B--2---:R-:W-:Y:S05]  /*2c40*/  @!P0 NANOSLEEP.SYNCS 0x989680 ;  /* 0x009896800000895d */ /* 0x004fea0003900000 */
[----:B------:R-:W2:Y:S02]  /*2c50*/  @!P0 SYNCS.PHASECHK.TRANS64 P0, [R0+URZ], R2 ;  /* 0x00000002000085a7 */ /* 0x000ea400080010ff */
[----:B--2---:R-:W-:Y:S05]  /*2c60*/  @P0 EXIT ;  /* 0x000000000000094d */ /* 0x004fea0003800000 */
[----:B------:R-:W-:Y:S05]  /*2c70*/  BRA `(.L_x_51) ;  /* 0xfffffffc00ec7947 */ /* 0x000fea000383ffff */
.L_x_23:
[----:B------:R-:W1:Y:S02]  /*2c80*/  S2UR UR4, SR_CgaCtaId ;  /* 0x00000000000479c3 */ /* 0x000e640000008800 */
[----:B-1----:R-:W-:-:S04]  /*2c90*/  UISETP.NE.AND UP0, UPT, UR4, URZ, UPT ;  /* 0x000000ff0400728c */ /* 0x002fc8000bf05270 */
[----:B------:R-:W-:-:S09]  /*2ca0*/  UISETP.NE.OR UP0, UPT, UR17, 0x1, UP0 ;  /* 0x000000011100788c */ /* 0x000fd20008705670 */
[----:B------:R-:W-:Y:S05]  /*2cb0*/  BRA.U UP0, `(.L_x_52) ;  /* 0x00000005004c7547 */ /* 0x000fea000b800000 */
[----:B------:R-:W1:Y:S01]  /*2cc0*/  S2UR UR5, SR_CgaCtaId ;  /* 0x00000000000579c3 */ /* 0x000e620000008800 */
[----:B------:R-:W-:Y:S01]  /*2cd0*/  UMOV UR4, 0x400 ;  /* 0x0000040000047882 */ /* 0x000fe20000000000 */
[----:B------:R-:W-:Y:S01]  /*2ce0*/  ISETP.GE.U32.AND P2, PT, R0, 0x2, PT ;  /* 0x000000020000780c */ /* 0x000fe20003f46070 */
[----:B------:R-:W-:Y:S01]  /*2cf0*/  IMAD.MOV.U32 R12, RZ, RZ, 0x1 ;  /* 0x00000001ff0c7424 */ /* 0x000fe200078e00ff */
[----:B------:R-:W-:Y:S02]  /*2d00*/  CS2R R10, SRZ ;  /* 0x00000000000a7805 */ /* 0x000fe4000001ff00 */
[----:B------:R-:W-:Y:S01]  /*2d10*/  CS2R R8, SRZ ;  /* 0x0000000000087805 */ /* 0x000fe2000001ff00 */
[----:B-1----:R-:W-:-:S03]  /*2d20*/  ULEA UR6, UR5, UR4, 0x18 ;  /* 0x0000000405067291 */ /* 0x002fc6000f8ec0ff */
[----:B------:R-:W-:-:S09]  /*2d30*/  UMOV UR5, URZ ;  /* 0x000000ff00057c82 */ /* 0x000fd20008000000 */
.L_x_56:
[----:B------:R-:W-:Y:S02]  /*2d40*/  LEA R2, R8, UR6, 0x3 ;  /* 0x0000000608027c11 */ /* 0x000fe4000f8e18ff */
[----:B------:R-:W-:-:S03]  /*2d50*/  SHF.L.U32 R4, R9, 0x1f, RZ ;  /* 0x0000001f09047819 */ /* 0x000fc600000006ff */
[----:B------:R-:W-:Y:S01]  /*2d60*/  VIADD R5, R2, 0x140 ;  /* 0x0000014002057836 */ /* 0x000fe20000000000 */
[----:B------:R-:W1:Y:S02]  /*2d70*/  SYNCS.PHASECHK.TRANS64.TRYWAIT P0, [R2+URZ+0x130], R4 ;  /* 0x00013004020075a7 */ /* 0x000e6400080011ff */
[----:B-1----:R-:W-:Y:S05]  /*2d80*/  @!P0 BRA `(.L_x_53) ;  /* 0x0000005c00c88947 */ /* 0x002fea0003800000 */
.L_x_161:
[----:B------:R-:W-:Y:S01]  /*2d90*/  ULEA UR4, UR5, UR6, 0x3 ;  /* 0x0000000605047291 */ /* 0x000fe2000f8e18ff */
[----:B-1----:R-:W-:Y:S01]  /*2da0*/  PRMT R2, RZ, 0x654, R5 ;  /* 0x00000654ff027816 */ /* 0x002fe20000000005 */
[----:B------:R-:W-:Y:S01]  /*2db0*/  @!P2 IMAD.MOV.U32 R4, RZ, RZ, 0x10 ;  /* 0x00000010ff04a424 */ /* 0x000fe200078e00ff */
[----:B------:R-:W-:Y:S01]  /*2dc0*/  SHF.L.U32 R5, R12, 0x1f, RZ ;  /* 0x0000001f0c057819 */ /* 0x000fe200000006ff */
[----:B------:R-:W-:Y:S01]  /*2dd0*/  UIADD3 UR7, UPT, UPT, UR4, 0xd0, URZ ;  /* 0x000000d004077890 */ /* 0x000fe2000fffe0ff */
[----:B------:R1:W-:Y:S05]  /*2de0*/  SYNCS.ARRIVE.TRANS64.RED.A1T0 RZ, [R2+URZ], RZ ;  /* 0x000000ff02ff79a7 */ /* 0x0003ea00081004ff */
[----:B------:R-:W-:Y:S01]  /*2df0*/  IMAD.U32 R6, RZ, RZ, UR7 ;  /* 0x00000007ff067e24 */ /* 0x000fe2000f8e00ff */
[----:B------:R-:W2:Y:S04]  /*2e00*/  SYNCS.PHASECHK.TRANS64.TRYWAIT P0, [UR4+0xe0], R5 ;  /* 0x0000e005ff0075a7 */ /* 0x000ea80008001104 */
[----:B------:R-:W-:Y:S01]  /*2e10*/  PRMT R6, R0, 0x654, R6 ;  /* 0x0000065400067816 */ /* 0x000fe20000000006 */
[----:B-12---:R-:W-:Y:S06]  /*2e20*/  @!P0 BRA `(.L_x_54) ;  /* 0x0000005c00b48947 */ /* 0x006fec0003800000 */
.L_x_163:
[----:B------:R-:W-:Y:S01]  /*2e30*/  ULEA UR8, UR5, UR6, 0x4 ;  /* 0x0000000605087291 */ /* 0x000fe2000f8e20ff */
[----:B------:R-:W-:Y:S01]  /*2e40*/  SEL R3, R6, R3, !P2 ;  /* 0x0000000306037207 */ /* 0x000fe20005000000 */
[----:B------:R-:W-:Y:S01]  /*2e50*/  UIADD3 UR9, UPT, UPT, UR4, 0xd0, URZ ;  /* 0x000000d004097890 */ /* 0x000fe2000fffe0ff */
[----:B-1----:R-:W-:Y:S01]  /*2e60*/  LEA R2, R11, UR6, 0x3 ;  /* 0x000000060b027c11 */ /* 0x002fe2000f8e18ff */
[----:B------:R-:W-:Y:S01]  /*2e70*/  UIADD3 UR8, UPT, UPT, UR8, 0x160, URZ ;  /* 0x0000016008087890 */ /* 0x000fe2000fffe0ff */
[----:B------:R1:W-:Y:S01]  /*2e80*/  @!P2 SYNCS.ARRIVE.TRANS64.RED RZ, [R3+URZ], R4 ;  /* 0x0000000403ffa9a7 */ /* 0x0003e200080004ff */
[----:B------:R-:W-:Y:S01]  /*2e90*/  UIADD3 UR4, UPT, UPT, UR5, 0x1, URZ ;  /* 0x0000000105047890 */ /* 0x000fe2000fffe0ff */
[----:B------:R-:W-:-:S03]  /*2ea0*/  VIADD R8, R8, 0x1 ;  /* 0x0000000108087836 */ /* 0x000fc60000000000 */
[----:B------:R-:W-:Y:S02]  /*2eb0*/  UISETP.NE.AND UP0, UPT, UR4, 0x2, UPT ;  /* 0x000000020400788c */ /* 0x000fe4000bf05270 */
[----:B------:R-:W-:Y:S01]  /*2ec0*/  ISETP.NE.AND P0, PT, R8, 0x2, PT ;  /* 0x000000020800780c */ /* 0x000fe20003f05270 */
[----:B------:R-:W-:Y:S06]  /*2ed0*/  UGETNEXTWORKID.BROADCAST [UR8], [UR9] ;  /* 0x00000000080073ca */ /* 0x000fec0008000100 */
[----:B------:R-:W-:Y:S02]  /*2ee0*/  USEL UR7, URZ, 0x1, UP0 ;  /* 0x00000001ff077887 */ /* 0x000fe40008000000 */
[----:B------:R-:W-:-:S04]  /*2ef0*/  USEL UR5, UR4, URZ, UP0 ;  /* 0x000000ff04057287 */ /* 0x000fc80008000000 */
[----:B------:R-:W-:Y:S02]  /*2f00*/  LOP3.LUT R12, R12, UR7, RZ, 0x3c, !PT ;  /* 0x000000070c0c7c12 */ /* 0x000fe4000f8e3cff */
[----:B-1----:R-:W-:-:S04]  /*2f10*/  SHF.L.U32 R4, R10, 0x1f, RZ ;  /* 0x0000001f0a047819 */ /* 0x002fc800000006ff */
[----:B------:R-:W1:Y:S02]  /*2f20*/  SYNCS.PHASECHK.TRANS64.TRYWAIT P1, [R2+URZ+0xd0], R4 ;  /* 0x0000d004020075a7 */ /* 0x000e6400080211ff */
[----:B-1----:R-:W-:Y:S05]  /*2f30*/  @!P1 BRA `(.L_x_55) ;  /* 0x0000005c00889947 */ /* 0x002fea0003800000 */
.L_x_164:
[C---:B-1----:R-:W-:Y:S01]  /*2f40*/  LEA R4, R11.reuse, UR6, 0x4 ;  /* 0x000000060b047c11 */ /* 0x042fe2000f8e20ff */
[----:B------:R-:W-:Y:S01]  /*2f50*/  VIADD R2, R2, 0xe0 ;  /* 0x000000e002027836 */ /* 0x000fe20000000000 */
[----:B------:R-:W-:Y:S01]  /*2f60*/  SEL R8, R8, RZ, P0 ;  /* 0x000000ff08087207 */ /* 0x000fe20000000000 */
[----:B------:R-:W-:-:S03]  /*2f70*/  VIADD R11, R11, 0x1 ;  /* 0x000000010b0b7836 */ /* 0x000fc60000000000 */
[----:B------:R-:W1:Y:S01]  /*2f80*/  LDS.128 R4, [R4+0x160] ;  /* 0x0001600004047984 */ /* 0x000e620000000c00 */
[----:B------:R-:W-:Y:S02]  /*2f90*/  PRMT R2, RZ, 0x654, R2 ;  /* 0x00000654ff027816 */ /* 0x000fe40000000002 */
[C---:B------:R-:W-:Y:S01]  /*2fa0*/  ISETP.NE.AND P1, PT, R11.reuse, 0x2, PT ;  /* 0x000000020b00780c */ /* 0x040fe20003f25270 */
[----:B------:R-:W-:Y:S01]  /*2fb0*/  @!PT LDS RZ, [RZ] ;  /* 0x00000000fffff984 */ /* 0x000fe20000000800 */
[----:B------:R-:W-:Y:S01]  /*2fc0*/  @!PT LDS RZ, [RZ] ;  /* 0x00000000fffff984 */ /* 0x000fe20000000800 */
[----:B------:R-:W-:Y:S01]  /*2fd0*/  @!PT LDS RZ, [RZ] ;  /* 0x00000000fffff984 */ /* 0x000fe20000000800 */
[----:B------:R-:W-:Y:S01]  /*2fe0*/  @!PT LDS RZ, [RZ] ;  /* 0x00000000fffff984 */ /* 0x000fe20000000800 */
[----:B------:R2:W-:Y:S06]  /*2ff0*/  MEMBAR.ALL.CTA ;  /* 0x0000000000007992 */ /* 0x0005ec0000008000 */
[----:B--2---:R-:W2:Y:S01]  /*3000*/  FENCE.VIEW.ASYNC.S ;  /* 0x00000000000073c6 */ /* 0x004ea20000000000 */
[----:B------:R-:W-:Y:S01]  /*3010*/  SEL R11, R11, RZ, P1 ;  /* 0x000000ff0b0b7207 */ /* 0x000fe20000800000 */
[----:B--2---:R2:W-:Y:S01]  /*3020*/  SYNCS.ARRIVE.TRANS64.RED.A1T0 RZ, [R2+URZ], RZ ;  /* 0x000000ff02ff79a7 */ /* 0x0045e200081004ff */
[----:B-1----:R-:W-:-:S02]  /*3030*/  LOP3.LUT P3, RZ, R6, 0x1, RZ, 0xc0, !PT ;  /* 0x0000000106ff7812 */ /* 0x002fc4000786c0ff */
[----:B------:R-:W-:-:S04]  /*3040*/  SEL R4, RZ, 0x1, P1 ;  /* 0x00000001ff047807 */ /* 0x000fc80000800000 */
[----:B------:R-:W-:Y:S02]  /*3050*/  LOP3.LUT R10, R10, R4, RZ, 0x3c, !PT ;  /* 0x000000040a0a7212 */ /* 0x000fe400078e3cff */
[----:B--2---:R-:W-:-:S04]  /*3060*/  SEL R2, RZ, 0x1, P0 ;  /* 0x00000001ff027807 */ /* 0x004fc80000000000 */
[----:B------:R-:W-:Y:S01]  /*3070*/  LOP3.LUT R9, R9, R2, RZ, 0x3c, !PT ;  /* 0x0000000209097212 */ /* 0x000fe200078e3cff */
[----:B------:R-:W-:Y:S06]  /*3080*/  @P3 BRA `(.L_x_56) ;  /* 0xfffffffc002c3947 */ /* 0x000fec000383ffff */
[----:B------:R-:W-:Y:S01]  /*3090*/  ULEA UR4, UR5, UR6, 0x3 ;  /* 0x0000000605047291 */ /* 0x000fe2000f8e18ff */
[----:B------:R-:W-:-:S08]  /*30a0*/  SHF.L.U32 R2, R12, 0x1f, RZ ;  /* 0x0000001f0c027819 */ /* 0x000fd000000006ff */
[----:B------:R-:W1:Y:S02]  /*30b0*/  SYNCS.PHASECHK.TRANS64 P0, [UR4+0xe0], R2 ;  /* 0x0000e002ff0075a7 */ /* 0x000e640008001004 */
[----:B-1----:R-:W-:Y:S05]  /*30c0*/  @P0 BRA `(.L_x_57) ;  /* 0x0000000000080947 */ /* 0x002fea0003800000 */
[----:B------:R-:W1:Y:S02]  /*30d0*/  SYNCS.PHASECHK.TRANS64.TRYWAIT P0, [UR4+0xe0], R2 ;  /* 0x0000e002ff0075a7 */ /* 0x000e640008001104 */
[----:B-1----:R-:W-:Y:S05]  /*30e0*/  @!P0 BRA `(.L_x_58) ;  /* 0x0000005c00308947 */ /* 0x002fea0003800000 */
.L_x_57:
[----:B------:R-:W-:-:S04]  /*30f0*/  UIADD3 UR7, UPT, UPT, UR5, 0x1, URZ ;  /* 0x0000000105077890 */ /* 0x000fc8000fffe0ff */
[----:B------:R-:W-:-:S04]  /*3100*/  UISETP.NE.AND UP0, UPT, UR7, 0x2, UPT ;  /* 0x000000020700788c */ /* 0x000fc8000bf05270 */
[----:B------:R-:W-:Y:S02]  /*3110*/  USEL UR8, URZ, 0x1, UP0 ;  /* 0x00000001ff087887 */ /* 0x000fe40008000000 */
[----:B------:R-:W-:-:S04]  /*3120*/  USEL UR7, UR7, URZ, UP0 ;  /* 0x000000ff07077287 */ /* 0x000fc80008000000 */
[----:B------:R-:W-:Y:S01]  /*3130*/  ULEA UR7, UR7, UR6, 0x3 ;  /* 0x0000000607077291 */ /* 0x000fe2000f8e18ff */
[----:B-1----:R-:W-:-:S04]  /*3140*/  LOP3.LUT R2, R12, UR8, RZ, 0x3c, !PT ;  /* 0x000000080c027c12 */ /* 0x002fc8000f8e3cff */
[----:B------:R-:W-:-:S04]  /*3150*/  SHF.L.U32 R0, R2, 0x1f, RZ ;  /* 0x0000001f02007819 */ /* 0x000fc800000006ff */
[----:B------:R-:W1:Y:S02]  /*3160*/  SYNCS.PHASECHK.TRANS64 P0, [UR7+0xe0], R0 ;  /* 0x0000e000ff0075a7 */ /* 0x000e640008001007 */
[----:B-1----:R-:W-:Y:S05]  /*3170*/  @P0 EXIT ;  /* 0x000000000000094d */ /* 0x002fea0003800000 */
[----:B------:R-:W-:Y:S02]  /*3180*/  SHF.L.U32 R2, R2, 0x1f, RZ ;  /* 0x0000001f02027819 */ /* 0x000fe400000006ff */
[----:B------:R-:W-:-:S07]  /*3190*/  MOV R0, UR7 ;  /* 0x0000000700007c02 */ /* 0x000fce0008000f00 */
.L_x_59:
[----:B-1----:R1:W2:Y:S02]  /*31a0*/  SYNCS.PHASECHK.TRANS64.TRYWAIT P0, [R0+URZ+0xe0], R2 ;  /* 0x0000e002000075a7 */ /* 0x0022a400080011ff */
[----:B--2---:R-:W-:Y:S05]  /*31b0*/  @!P0 NANOSLEEP.SYNCS 0x989680 ;  /* 0x009896800000895d */ /* 0x004fea0003900000 */
[----:B------:R-:W2:Y:S02]  /*31c0*/  @!P0 SYNCS.PHASECHK.TRANS64 P0, [R0+URZ+0xe0], R2 ;  /* 0x0000e002000085a7 */ /* 0x000ea400080010ff */
[----:B--2---:R-:W-:Y:S05]  /*31d0*/  @P0 EXIT ;  /* 0x000000000000094d */ /* 0x004fea0003800000 */
[----:B------:R-:W-:Y:S05]  /*31e0*/  BRA `(.L_x_59) ;  /* 0xfffffffc00ec7947 */ /* 0x000fea000383ffff */
.L_x_52:
[----:B------:R-:W-:Y:S05]  /*31f0*/  BRA.U UP4, `(.L_x_60) ;  /* 0x0000000d04d87547 */ /* 0x000fea000b800000 */
[----:B------:R-:W1:Y:S01]  /*3200*/  S2UR UR7, SR_CgaCtaId ;  /* 0x00000000000779c3 */ /* 0x000e620000008800 */
[----:B------:R-:W-:Y:S01]  /*3210*/  UMOV UR4, 0x40 ;  /* 0x0000004000047882 */ /* 0x000fe20000000000 */
[----:B------:R-:W-:Y:S01]  /*3220*/  NOP ;  /* 0x0000000000007918 */ /* 0x000fe20000000000 */
[----:B------:R-:W-:Y:S01]  /*3230*/  UMOV UR6, 0x400 ;  /* 0x0000040000067882 */ /* 0x000fe20000000000 */
[----:B-1----:R-:W-:Y:S02]  /*3240*/  ULEA UR5, UR7, UR4, 0x18 ;  /* 0x0000000407057291 */ /* 0x002fe4000f8ec0ff */
[----:B------:R-:W-:-:S07]  /*3250*/  ULEA UR6, UR7, UR6, 0x18 ;  /* 0x0000000607067291 */ /* 0x000fce000f8ec0ff */
[----:B------:R-:W1:Y:S02]  /*3260*/  LDS.U8 R0, [UR5+0x1c] ;  /* 0x00001c05ff007984 */ /* 0x000e640008000000 */
[----:B-1----:R-:W-:-:S13]  /*3270*/  ISETP.NE.AND P0, PT, R0, RZ, PT ;  /* 0x000000ff0000720c */ /* 0x002fda0003f05270 */
[----:B------:R-:W-:Y:S05]  /*3280*/  @P0 BRA `(.L_x_61) ;  /* 0x0000000000580947 */ /* 0x000fea0003800000 */
[----:B------:R-:W-:-:S13]  /*3290*/  ELECT P0, URZ, PT ;  /* 0x0000000000ff782f */ /* 0x000fda0003800000 */
[----:B------:R-:W-:Y:S05]  /*32a0*/  @!P0 BRA `(.L_x_62) ;  /* 0x0000000000608947 */ /* 0x000fea0003800000 */
[----:B------:R-:W-:Y:S01]  /*32b0*/  UMOV UR4, 0x10 ;  /* 0x0000001000047882 */ /* 0x000fe20000000000 */
[----:B------:R-:W-:Y:S01]  /*32c0*/  HFMA2 R0, -RZ, RZ, 0, 5.9604644775390625e-08 ;  /* 0x00000001ff007431 */ /* 0x000fe200000001ff */
[----:B------:R-:W-:-:S03]  /*32d0*/  MOV R3, 0xffff ;  /* 0x0000ffff00037802 */ /* 0x000fc60000000f00 */
[----:B------:R-:W-:Y:S04]  /*32e0*/  DEPBAR.LE SB1, 0x36 ;  /* 0x00009d800000791a */ /* 0x000fe80000000000 */
[----:B------:R-:W1:Y:S02]  /*32f0*/  UTCATOMSWS.FIND_AND_SET.ALIGN UP0, UR4, UR4 ;  /* 0x00000004000475e3 */ /* 0x000e640008000800 */
[----:B-1----:R-:W-:Y:S01]  /*3300*/  MOV R4, UR4 ;  /* 0x0000000400047c02 */ /* 0x002fe20008000f00 */
[----:B------:R-:W-:Y:S06]  /*3310*/  BRA.U UP0, `(.L_x_63) ;  /* 0x0000000100187547 */ /* 0x000fec000b800000 */
.L_x_64:
[----:B------:R-:W-:Y:S05]  /*3320*/  NANOSLEEP 0x64 ;  /* 0x000000640000795d */ /* 0x000fea0003800000 */
[----:B------:R-:W-:-:S05]  /*3330*/  UMOV UR4, 0x10 ;  /* 0x0000001000047882 */ /* 0x000fca0000000000 */
[----:B------:R-:W-:Y:S04]  /*3340*/  DEPBAR.LE SB1, 0x36 ;  /* 0x00009d800000791a */ /* 0x000fe80000000000 */
[----:B------:R-:W1:Y:S02]  /*3350*/  UTCATOMSWS.FIND_AND_SET.ALIGN UP0, UR4, UR4 ;  /* 0x00000004000475e3 */ /* 0x000e640008000800 */
[----:B-1----:R-:W-:Y:S01]  /*3360*/  MOV R4, UR4 ;  /* 0x0000000400047c02 */ /* 0x002fe20008000f00 */
[----:B------:R-:W-:Y:S05]  /*3370*/  BRA.U !UP0, `(.L_x_64) ;  /* 0xfffffffd08e87547 */ /* 0x000fea000b83ffff */
.L_x_63:
[-C--:B------:R-:W-:Y:S02]  /*3380*/  SHF.L.U32 R3, R3, R4.reuse, RZ ;  /* 0x0000000403037219 */ /* 0x080fe400000006ff */
[----:B------:R-:W-:Y:S01]  /*3390*/  SHF.L.U32 R0, R0, R4, RZ ;  /* 0x0000000400007219 */ /* 0x000fe200000006ff */
[----:B------:R-:W-:Y:S02]  /*33a0*/  IMAD.SHL.U32 R4, R4, 0x20, RZ ;  /* 0x0000002004047824 */ /* 0x000fe400078e00ff */
[----:B------:R1:W-:Y:S04]  /*33b0*/  ATOMS.OR RZ, [UR5+0x14], R3 ;  /* 0x00001403ffff798c */ /* 0x0003e8000b000005 */
[----:B------:R1:W-:Y:S04]  /*33c0*/  ATOMS.OR RZ, [UR5+0x18], R0 ;  /* 0x00001800ffff798c */ /* 0x0003e8000b000005 */
[----:B------:R1:W-:Y:S01]  /*33d0*/  STS [UR6+0x180], R4 ;  /* 0x00018004ff007988 */ /* 0x0003e20008000806 */
[----:B------:R-:W-:Y:S05]  /*33e0*/  BRA `(.L_x_62) ;  /* 0x0000000000107947 */ /* 0x000fea0003800000 */
.L_x_61:
[----:B------:R-:W-:Y:S02]  /*33f0*/  MOV R0, 0xffffffff ;  /* 0xffffffff00007802 */ /* 0x000fe40000000f00 */
[----:B------:R-:W-:-:S03]  /*3400*/  MOV R4, 0x3430 ;  /* 0x0000343000047802 */ /* 0x000fc60000000f00 */
[----:B------:R1:W-:Y:S04]  /*3410*/  STS [UR6+0x180], R0 ;  /* 0x00018000ff007988 */ /* 0x0003e80008000806 */
[----:B-1---5:R-:W-:Y:S05]  /*3420*/  CALL.REL.NOINC `($__internal_1_$__cuda_sm10x_tcgen05_guardrail_trap_phase_invalid_during_alloc) ;  /* 0x0000006000787944 */ /* 0x022fea0003c00000 */
.L_x_62:
[----:B------:R-:W-:Y:S05]  /*3430*/  WARPSYNC.ALL ;  /* 0x0000000000007948 */ /* 0x000fea0003800000 */
[----:B------:R-:W2:Y:S01]  /*3440*/  S2UR UR4, SR_CgaCtaId ;  /* 0x00000000000479c3 */ /* 0x000ea20000008800 */
[----:B------:R-:W-:Y:S01]  /*3450*/  UMOV UR26, 0x400 ;  /* 0x00000400001a7882 */ /* 0x000fe20000000000 */
[----:B------:R-:W-:-:S06]  /*3460*/  NOP ;  /* 0x0000000000007918 */ /* 0x000fcc0000000000 */
[----:B------:R-:W-:Y:S06]  /*3470*/  BAR.ARV 0x6, 0xa0 ;  /* 0x0182800000007b1d */ /* 0x000fec0000002000 */
[----:B------:R-:W3:Y:S01]  /*3480*/  LDCU UR5, c[0x0][0x38c] ;  /* 0x00007180ff0577ac */ /* 0x000ee20008000800 */
[----:B------:R-:W-:Y:S01]  /*3490*/  LOP3.LUT R2, R2, 0xffff, RZ, 0xc0, !PT ;  /* 0x0000ffff02027812 */ /* 0x000fe200078ec0ff */
[----:B------:R-:W-:Y:S01]  /*34a0*/  IMAD.MOV.U32 R11, RZ, RZ, 0x1 ;  /* 0x00000001ff0b7424 */ /* 0x000fe200078e00ff */
[----:B------:R-:W-:Y:S01]  /*34b0*/  CS2R R8, SRZ ;  /* 0x0000000000087805 */ /* 0x000fe2000001ff00 */
[----:B------:R-:W4:Y:S01]  /*34c0*/  LDCU UR7, c[0x0][0x38c] ;  /* 0x00007180ff0777ac */ /* 0x000f220008000800 */
[----:B------:R-:W-:Y:S01]  /*34d0*/  R2UR UR27, R2 ;  /* 0x00000000021b72ca */ /* 0x000fe200000e0000 */
[----:B------:R-:W-:Y:S01]  /*34e0*/  IMAD.MOV.U32 R10, RZ, RZ, RZ ;  /* 0x000000ffff0a7224 */ /* 0x000fe200078e00ff */
[----:B------:R-:W-:Y:S01]  /*34f0*/  UMOV UR30, URZ ;  /* 0x000000ff001e7c82 */ /* 0x000fe20008000000 */
[----:B------:R-:W-:Y:S01]  /*3500*/  UMOV UR24, URZ ;  /* 0x000000ff00187c82 */ /* 0x000fe20008000000 */
[----:B--2---:R-:W-:Y:S01]  /*3510*/  ULEA UR26, UR4, UR26, 0x18 ;  /* 0x0000001a041a7291 */ /* 0x004fe2000f8ec0ff */
[----:B------:R-:W-:Y:S01]  /*3520*/  UMOV UR38, 0x0 ;  /* 0x0000000000267882 */ /* 0x000fe20000000000 */
[----:B------:R-:W-:-:S02]  /*3530*/  UMOV UR39, 0x4200490 ;  /* 0x0420049000277882 */ /* 0x000fc40000000000 */
[----:B------:R-:W-:Y:S02]  /*3540*/  UIADD3 UR4, UPT, UPT, UR26, 0x4400, URZ ;  /* 0x000044001a047890 */ /* 0x000fe4000fffe0ff */
[----:B------:R-:W-:Y:S02]  /*3550*/  UIADD3 UR6, UPT, UPT, UR26, 0x14400, URZ ;  /* 0x000144001a067890 */ /* 0x000fe4000fffe0ff */
[----:B---3--:R-:W-:Y:S01]  /*3560*/  UIADD3 UR5, UPT, UPT, UR5, 0x3f, URZ ;  /* 0x0000003f05057890 */ /* 0x008fe2000fffe0ff */
[----:B-1----:R-:W1:Y:S01]  /*3570*/  LDS R0, [UR26+0x180] ;  /* 0x0001801aff007984 */ /* 0x002e620008000800 */
[----:B------:R-:W-:Y:S01]  /*3580*/  UMOV UR36, 0x0 ;  /* 0x0000000000247882 */ /* 0x000fe20000000000 */
[----:B------:R-:W-:Y:S01]  /*3590*/  UMOV UR37, 0x4200490 ;  /* 0x0420049000257882 */ /* 0x000fe20000000000 */
[----:B------:R-:W-:Y:S02]  /*35a0*/  USHF.R.S32.HI UR40, URZ, 0x1f, UR5 ;  /* 0x0000001fff287899 */ /* 0x000fe40008011405 */
[----:B----4-:R-:W-:-:S02]  /*35b0*/  UISETP.GE.AND UP4, UPT, UR7, 0x1, UPT ;  /* 0x000000010700788c */ /* 0x010fc4000bf86270 */
[----:B------:R-:W-:Y:S02]  /*35c0*/  ULEA.HI UR40, UR40, UR5, URZ, 0x6 ;  /* 0x0000000528287291 */ /* 0x000fe4000f8f30ff */
[----:B------:R-:W-:Y:S02]  /*35d0*/  USHF.R.U32.HI UR5, URZ, 0x4, UR4 ;  /* 0x00000004ff057899 */ /* 0x000fe40008011604 */
[----:B------:R-:W-:Y:S02]  /*35e0*/  USHF.R.S32.HI UR40, URZ, 0x6, UR40 ;  /* 0x00000006ff287899 */ /* 0x000fe40008011428 */
[----:B------:R-:W-:Y:S02]  /*35f0*/  USHF.R.U32.HI UR4, URZ, 0x4, UR6 ;  /* 0x00000004ff047899 */ /* 0x000fe40008011606 */
[----:B------:R-:W-:Y:S02]  /*3600*/  UISETP.LT.AND UP0, UPT, UR40, 0x1, UPT ;  /* 0x000000012800788c */ /* 0x000fe4000bf01270 */
[----:B------:R-:W-:-:S02]  /*3610*/  ULOP3.LUT UR5, UR5, 0x3fff, URZ, 0xc0, !UPT ;  /* 0x00003fff05057892 */ /* 0x000fc4000f8ec0ff */
[----:B------:R-:W-:Y:S02]  /*3620*/  ULOP3.LUT UR4, UR4, 0x3fff, URZ, 0xc0, !UPT ;  /* 0x00003fff04047892 */ /* 0x000fe4000f8ec0ff */
[----:B------:R-:W-:Y:S02]  /*3630*/  USEL UR41, UR40, 0x1, !UP0 ;  /* 0x0000000128297887 */ /* 0x000fe4000c000000 */
[----:B------:R-:W-:Y:S02]  /*3640*/  ULOP3.LUT UR28, UR5, 0x10000, URZ, 0xfc, !UPT ;  /* 0x00010000051c7892 */ /* 0x000fe4000f8efcff */
[----:B------:R-:W-:Y:S02]  /*3650*/  ULOP3.LUT UR29, UR4, 0x10000, URZ, 0xfc, !UPT ;  /* 0x00010000041d7892 */ /* 0x000fe4000f8efcff */
[----:B------:R-:W-:Y:S01]  /*3660*/  UIADD3 UR41, UPT, UPT, -UR41, URZ, URZ ;  /* 0x000000ff29297290 */ /* 0x000fe2000fffe1ff */
[----:B------:R-:W-:Y:S01]  /*3670*/  UMOV UR34, 0x0 ;  /* 0x0000000000227882 */ /* 0x000fe20000000000 */
[----:B------:R-:W-:Y:S01]  /*3680*/  UMOV UR35, 0x4200490 ;  /* 0x0420049000237882 */ /* 0x000fe20000000000 */
[----:B------:R-:W-:Y:S01]  /*3690*/  UMOV UR32, 0x0 ;  /* 0x0000000000207882 */ /* 0x000fe20000000000 */
[----:B------:R-:W-:Y:S01]  /*36a0*/  UMOV UR33, 0x4200490 ;  /* 0x0420049000217882 */ /* 0x000fe20000000000 */
[----:B-1----:R-:W-:-:S15]  /*36b0*/  R2UR UR42, R0 ;  /* 0x00000000002a72ca */ /* 0x002fde00000e0000 */
.L_x_71:
[----:B------:R-:W-:Y:S02]  /*36c0*/  LEA R0, R10, UR26, 0x3 ;  /* 0x0000001a0a007c11 */ /* 0x000fe4000f8e18ff */
[----:B------:R-:W-:Y:S02]  /*36d0*/  SHF.L.U32 R2, R9, 0x1f, RZ ;  /* 0x0000001f09027819 */ /* 0x000fe400000006ff */
[----:B------:R-:W-:Y:S01]  /*36e0*/  PLOP3.LUT P0, PT, PT, PT, UP4, 0x80, 0x8 ;  /* 0x000000000008781c */ /* 0x000fe20003f0f048 */
[----:B------:R-:W-:Y:S01]  /*36f0*/  VIADD R3, R0, 0xe0 ;  /* 0x000000e000037836 */ /* 0x000fe20000000000 */
[----:B-1----:R-:W1:Y:S02]  /*3700*/  SYNCS.PHASECHK.TRANS64.TRYWAIT P1, [R0+URZ+0xd0], R2 ;  /* 0x0000d002000075a7 */ /* 0x002e6400080211ff */
[----:B-1-3--:R-:W-:Y:S09]  /*3710*/  @!P1 BRA `(.L_x_65) ;  /* 0x0000005400bc9947 */ /* 0x00aff20003800000 */
.L_x_166:
[----:B------:R-:W-:Y:S01]  /*3720*/  LEA R4, R10, UR26, 0x4 ;  /* 0x0000001a0a047c11 */ /* 0x000fe2000f8e20ff */
[----:B------:R-:W-:Y:S01]  /*3730*/  @UP4 ULEA UR4, UR24, UR26, 0x3 ;  /* 0x0000001a18044291 */ /* 0x000fe2000f8e18ff */
[----:B------:R-:W-:Y:S01]  /*3740*/  PLOP3.LUT P2, PT, PT, PT, PT, 0x80, 0x8 ;  /* 0x000000000008781c */ /* 0x000fe20003f4f070 */
[----:B------:R-:W-:Y:S01]  /*3750*/  ULEA UR31, UR30, UR26, 0x3 ;  /* 0x0000001a1e1f7291 */ /* 0x000fe2000f8e18ff */
[----:B------:R-:W-:Y:S02]  /*3760*/  PRMT R3, RZ, 0x654, R3 ;  /* 0x00000654ff037816 */ /* 0x000fe40000000003 */
[----:B------:R-:W2:Y:S01]  /*3770*/  LDS.128 R4, [R4+0x160] ;  /* 0x0001600004047984 */ /* 0x000ea20000000c00 */
[----:B-1----:R-:W-:Y:S02]  /*3780*/  @P0 SHF.L.U32 R2, R8, 0x1f, RZ ;  /* 0x0000001f08020819 */ /* 0x002fe400000006ff */
[----:B------:R-:W-:Y:S01]  /*3790*/  SHF.L.U32 R0, R11, 0x1f, RZ ;  /* 0x0000001f0b007819 */ /* 0x000fe200000006ff */
[----:B------:R-:W-:Y:S01]  /*37a0*/  @!PT LDS RZ, [RZ] ;  /* 0x00000000fffff984 */ /* 0x000fe20000000800 */
[----:B------:R-:W-:Y:S01]  /*37b0*/  @!PT LDS RZ, [RZ] ;  /* 0x00000000fffff984 */ /* 0x000fe20000000800 */
[----:B------:R-:W-:Y:S01]  /*37c0*/  @!PT LDS RZ, [RZ] ;  /* 0x00000000fffff984 */ /* 0x000fe20000000800 */
[----:B------:R-:W-:Y:S01]  /*37d0*/  @!PT LDS RZ, [RZ] ;  /* 0x00000000fffff984 */ /* 0x000fe20000000800 */
[----:B------:R1:W-:Y:S06]  /*37e0*/  MEMBAR.ALL.CTA ;  /* 0x0000000000007992 */ /* 0x0003ec0000008000 */
[----:B-1----:R-:W1:Y:S02]  /*37f0*/  FENCE.VIEW.ASYNC.S ;  /* 0x00000000000073c6 */ /* 0x002e640000000000 */
[----:B-1----:R1:W-:Y:S01]  /*3800*/  SYNCS.ARRIVE.TRANS64.RED.A1T0 RZ, [R3+URZ], RZ ;  /* 0x000000ff03ff79a7 */ /* 0x0023e200081004ff */
[----:B------:R1:W3:Y:S01]  /*3810*/  @P0 SYNCS.PHASECHK.TRANS64.TRYWAIT P2, [UR4], R2 ;  /* 0x00000002ff0005a7 */ /* 0x0002e20008041104 */
[----:B------:R-:W-:Y:S01]  /*3820*/  ULEA.HI UR4, UR30, UR30, URZ, 0x1 ;  /* 0x0000001e1e047291 */ /* 0x000fe2000f8f08ff */
[----:B--2---:R-:W-:-:S03]  /*3830*/  LOP3.LUT P1, RZ, R6, 0x1, RZ, 0xc0, !PT ;  /* 0x0000000106ff7812 */ /* 0x004fc6000782c0ff */
[----:B------:R-:W-:Y:S02]  /*3840*/  USHF.L.U32 UR11, UR4, 0x6, URZ ;  /* 0x00000006040b7899 */ /* 0x000fe400080006ff */
[----:B------:R-:W-:Y:S02]  /*3850*/  ULOP3.LUT UR4, UR4, 0xffe, URZ, 0xc0, !UPT ;  /* 0x00000ffe04047892 */ /* 0x000fe4000f8ec0ff */
[----:B------:R-:W-:Y:S02]  /*3860*/  ULOP3.LUT UR11, UR11, 0xffffff80, URZ, 0xc0, !UPT ;  /* 0xffffff800b0b7892 */ /* 0x000fe4000f8ec0ff */
[----:B------:R-:W-:Y:S02]  /*3870*/  UIADD3 UR4, UPT, UPT, -UR4, UR30, URZ ;  /* 0x0000001e04047290 */ /* 0x000fe4000fffe1ff */
[----:B------:R-:W-:Y:S01]  /*3880*/  UIADD3 UR11, UPT, UPT, UR42, UR11, URZ ;  /* 0x0000000b2a0b7290 */ /* 0x000fe2000fffe0ff */
[----:B------:R-:W2:Y:S03]  /*3890*/  SYNCS.PHASECHK.TRANS64.TRYWAIT P0, [UR31+0x110], R0 ;  /* 0x00011000ff0075a7 */ /* 0x000ea6000800111f */
[----:B------:R-:W-:Y:S01]  /*38a0*/  ULEA UR11, UR4, UR11, 0x14 ;  /* 0x0000000b040b7291 */ /* 0x000fe2000f8ea0ff */
[----:B-123--:R-:W-:Y:S11]  /*38b0*/  @!P0 BRA `(.L_x_66) ;  /* 0x0000005400688947 */ /* 0x00eff60003800000 */
.L_x_168:
[----:B------:R-:W-:Y:S01]  /*38c0*/  IADD3 R10, PT, PT, R10, 0x1, RZ ;  /* 0x000000010a0a7810 */ /* 0x000fe20007ffe0ff */
[----:B------:R-:W-:Y:S06]  /*38d0*/  BRA.U !UP4, `(.L_x_67) ;  /* 0x000000010cc07547 */ /* 0x000fec000b800000 */
[----:B------:R-:W-:Y:S01]  /*38e0*/  UPLOP3.LUT UP2, UPT, UPT, UPT, UPT, 0x40, 0x4 ;  /* 0x000000000004789c */ /* 0x000fe20003f4e870 */
[----:B------:R-:W-:Y:S01]  /*38f0*/  UMOV UR23, UR41 ;  /* 0x0000002900177c82 */ /* 0x000fe20008000000 */
[----:B------:R-:W-:Y:S01]  /*3900*/  UMOV UR22, UR40 ;  /* 0x0000002800167c82 */ /* 0x000fe20008000000 */
[----:B------:R-:W-:-:S08]  /*3910*/  UMOV UR10, UR24 ;  /* 0x00000018000a7c82 */ /* 0x000fd00008000000 */
.L_x_70:
[----:B------:R-:W-:Y:S02]  /*3920*/  UIADD3 UR23, UPT, UPT, UR23, 0x1, URZ ;  /* 0x0000000117177890 */ /* 0x000fe4000fffe0ff */
[----:B--2---:R-:W-:Y:S02]  /*3930*/  ULEA UR5, UR10, UR26, 0x3 ;  /* 0x0000001a0a057291 */ /* 0x004fe4000f8e18ff */
[----:B------:R-:W-:Y:S01]  /*3940*/  UISETP.NE.AND UP3, UPT, UR23, URZ, UPT ;  /* 0x000000ff1700728c */ /* 0x000fe2000bf65270 */
[----:B---3--:R-:W-:Y:S10]  /*3950*/  @P2 BRA `(.L_x_68) ;  /* 0x00000000000c2947 */ /* 0x008ff40003800000 */
[----:B-1----:R-:W-:Y:S04]  /*3960*/  SHF.L.U32 R2, R8, 0x1f, RZ ;  /* 0x0000001f08027819 */ /* 0x002fe800000006ff */
[----:B------:R-:W1:Y:S02]  /*3970*/  SYNCS.PHASECHK.TRANS64.TRYWAIT P0, [UR5], R2 ;  /* 0x00000002ff0075a7 */ /* 0x000e640008001105 */
[----:B-1----:R-:W-:Y:S05]  /*3980*/  @!P0 BRA `(.L_x_69) ;  /* 0x00000054004c8947 */ /* 0x002fea0003800000 */
.L_x_68:
[----:B------:R-:W-:Y:S01]  /*3990*/  UISETP.NE.AND UP0, UPT, UR22, 0x1, UPT ;  /* 0x000000011600788c */ /* 0x000fe2000bf05270 */
[----:B------:R-:W-:Y:S01]  /*39a0*/  PLOP3.LUT P2, PT, PT, PT, PT, 0x80, 0x8 ;  /* 0x000000000008781c */ /* 0x000fe20003f4f070 */
[----:B------:R-:W-:Y:S02]  /*39b0*/  UIADD3 UR4, UPT, UPT, UR10, 0x1, URZ ;  /* 0x000000010a047890 */ /* 0x000fe4000fffe0ff */
[----:B------:R-:W-:Y:S02]  /*39c0*/  UIADD3 UR25, UPT, UPT, UR5, 0x40, URZ ;  /* 0x0000004005197890 */ /* 0x000fe4000fffe0ff */
[----:B------:R-:W-:Y:S01]  /*39d0*/  UISETP.NE.AND UP1, UPT, UR4, 0x8, UPT ;  /* 0x000000080400788c */ /* 0x000fe2000bf25270 */
[----:B------:R-:W-:Y:S01]  /*39e0*/  PLOP3.LUT P0, PT, PT, PT, UP0, 0x80, 0x8 ;  /* 0x000000000008781c */ /* 0x000fe20003f0f008 */
[----:B------:R-:W-:Y:S02]  /*39f0*/  UIADD3 UR22, UPT, UPT, UR22, -0x1, URZ ;  /* 0xffffffff16167890 */ /* 0x000fe4000fffe0ff */
[----:B------:R-:W-:Y:S02]  /*3a00*/  USEL UR6, URZ, 0x1, UP1 ;  /* 0x00000001ff067887 */ /* 0x000fe40008800000 */
[----:B------:R-:W-:Y:S01]  /*3a10*/  USEL UR24, UR4, URZ, UP1 ;  /* 0x000000ff04187287 */ /* 0x000fe20008800000 */
[----:B------:R-:W-:Y:S01]  /*3a20*/  UMOV UR7, 0x40004040 ;  /* 0x4000404000077882 */ /* 0x000fe20000000000 */
[----:B------:R-:W-:Y:S02]  /*3a30*/  UMOV UR5, 0x40004040 ;  /* 0x4000404000057882 */ /* 0x000fe40000000000 */
[----:B------:R-:W-:Y:S01]  /*3a40*/  @UP0 ULEA UR4, UR24, UR26, 0x3 ;  /* 0x0000001a18040291 */ /* 0x000fe2000f8e18ff */
[----:B------:R-:W-:Y:S01]  /*3a50*/  LOP3.LUT R8, R8, UR6, RZ, 0x3c, !PT ;  /* 0x0000000608087c12 */ /* 0x000fe2000f8e3cff */
[----:B------:R-:W-:Y:S01]  /*3a60*/  ULEA UR6, UR10, UR29, 0xa ;  /* 0x0000001d0a067291 */ /* 0x000fe2000f8e50ff */
[----:B------:R-:W-:Y:S02]  /*3a70*/  UMOV UR21, 0x40004040 ;  /* 0x4000404000157882 */ /* 0x000fe40000000000 */
[----:B-1----:R-:W-:Y:S01]  /*3a80*/  @P0 SHF.L.U32 R0, R8, 0x1f, RZ ;  /* 0x0000001f08000819 */ /* 0x002fe200000006ff */
[----:B------:R-:W-:Y:S02]  /*3a90*/  UIADD3 UR20, UPT, UPT, UR6, 0x2, URZ ;  /* 0x0000000206147890 */ /* 0x000fe4000fffe0ff */
[----:B------:R-:W-:Y:S01]  /*3aa0*/  UIADD3 UR16, UPT, UPT, UR6, 0x4, URZ ;  /* 0x0000000406107890 */ /* 0x000fe2000fffe0ff */
[----:B------:R2:W3:Y:S01]  /*3ab0*/  @P0 SYNCS.PHASECHK.TRANS64.TRYWAIT P2, [UR4], R0 ;  /* 0x00000000ff0005a7 */ /* 0x0004e20008041104 */
[----:B------:R-:W-:Y:S02]  /*3ac0*/  ULEA UR4, UR10, UR28, 0x9 ;  /* 0x0000001c0a047291 */ /* 0x000fe4000f8e48ff */
[----:B------:R-:W-:Y:S02]  /*3ad0*/  UIADD3 UR12, UPT, UPT, UR6, 0x6, URZ ;  /* 0x00000006060c7890 */ /* 0x000fe4000fffe0ff */
[----:B------:R-:W-:Y:S02]  /*3ae0*/  UIADD3 UR18, UPT, UPT, UR4, 0x2, URZ ;  /* 0x0000000204127890 */ /* 0x000fe4000fffe0ff */
[----:B------:R-:W-:Y:S02]  /*3af0*/  UIADD3 UR14, UPT, UPT, UR4, 0x4, URZ ;  /* 0x00000004040e7890 */ /* 0x000fe4000fffe0ff */
[----:B------:R-:W-:Y:S01]  /*3b00*/  UIADD3 UR8, UPT, UPT, UR4, 0x6, URZ ;  /* 0x0000000604087890 */ /* 0x000fe2000fffe0ff */
[----:B------:R2:W-:Y:S01]  /*3b10*/  UTCHMMA gdesc[UR4], gdesc[UR6], tmem[UR11], tmem[UR38], idesc[UR39], UP2 ;  /* 0x00ff2606040075ea */ /* 0x0005e2000900000b */
[----:B------:R-:W-:Y:S01]  /*3b20*/  UPLOP3.LUT UP2, UPT, UPT, UPT, UPT, 0x80, 0x8 ;  /* 0x000000000008789c */ /* 0x000fe20003f4f070 */
[----:B------:R-:W-:Y:S01]  /*3b30*/  UMOV UR19, 0x40004040 ;  /* 0x4000404000137882 */ /* 0x000fe20000000000 */
[----:B------:R-:W-:Y:S01]  /*3b40*/  UMOV UR17, 0x40004040 ;  /* 0x4000404000117882 */ /* 0x000fe20000000000 */
[----:B------:R2:W-:Y:S01]  /*3b50*/  UTCHMMA gdesc[UR18], gdesc[UR20], tmem[UR11], tmem[UR36], idesc[UR37], UPT ;  /* 0x00ff2414120075ea */ /* 0x0005e2000b80000b */
[----:B------:R-:W-:Y:S01]  /*3b60*/  UMOV UR15, 0x40004040 ;  /* 0x40004040000f7882 */ /* 0x000fe20000000000 */
[----:B------:R-:W-:Y:S01]  /*3b70*/  UMOV UR13, 0x40004040 ;  /* 0x40004040000d7882 */ /* 0x000fe20000000000 */
[----:B------:R-:W-:Y:S01]  /*3b80*/  UMOV UR9, 0x40004040 ;  /* 0x4000404000097882 */ /* 0x000fe20000000000 */
[----:B------:R2:W-:Y:S01]  /*3b90*/  UTCHMMA gdesc[UR14], gdesc[UR16], tmem[UR11], tmem[UR34], idesc[UR35], UPT ;  /* 0x00ff22100e0075ea */ /* 0x0005e2000b80000b */
[----:B------:R2:W-:Y:S01]  /*3ba0*/  UTCHMMA gdesc[UR8], gdesc[UR12], tmem[UR11], tmem[UR32], idesc[UR33], UPT ;  /* 0x00ff200c080075ea */ /* 0x0005e2000b80000b */
[----:B------:R2:W-:Y:S01]  /*3bb0*/  UTCBAR.MULTICAST [UR25], URZ, UR27 ;  /* 0x000000ff190073e9 */ /* 0x0005e2000800081b */
[----:B------:R-:W-:Y:S01]  /*3bc0*/  UMOV UR10, UR24 ;  /* 0x00000018000a7c82 */ /* 0x000fe20008000000 */
[----:B------:R-:W-:Y:S05]  /*3bd0*/  BRA.U UP3, `(.L_x_70) ;  /* 0xfffffffd03507547 */ /* 0x000fea000b83ffff */
.L_x_67:
[----:B--2---:R-:W-:Y:S01]  /*3be0*/  UIADD3 UR4, UPT, UPT, UR30, 0x1, URZ ;  /* 0x000000011e047890 */ /* 0x004fe2000fffe0ff */
[C---:B------:R-:W-:Y:S01]  /*3bf0*/  ISETP.NE.AND P0, PT, R10.reuse, 0x2, PT ;  /* 0x000000020a00780c */ /* 0x040fe20003f05270 */
[----:B------:R-:W-:Y:S02]  /*3c00*/  UIADD3 UR5, UPT, UPT, UR31, 0xf0, URZ ;  /* 0x000000f01f057890 */ /* 0x000fe4000fffe0ff */
[----:B------:R-:W-:Y:S01]  /*3c10*/  UISETP.NE.AND UP0, UPT, UR4, 0x4, UPT ;  /* 0x000000040400788c */ /* 0x000fe2000bf05270 */
[----:B-1----:R-:W-:Y:S02]  /*3c20*/  SEL R0, RZ, 0x1, P0 ;  /* 0x00000001ff007807 */ /* 0x002fe40000000000 */
[----:B------:R-:W-:Y:S01]  /*3c30*/  SEL R10, R10, RZ, P0 ;  /* 0x000000ff0a0a7207 */ /* 0x000fe20000000000 */
[----:B------:R-:W-:Y:S01]  /*3c40*/  USEL UR6, URZ, 0x1, UP0 ;  /* 0x00000001ff067887 */ /* 0x000fe20008000000 */
[----:B------:R-:W-:Y:S01]  /*3c50*/  LOP3.LUT R9, R9, R0, RZ, 0x3c, !PT ;  /* 0x0000000009097212 */ /* 0x000fe200078e3cff */
[----:B------:R-:W-:Y:S01]  /*3c60*/  USEL UR30, UR4, URZ, UP0 ;  /* 0x000000ff041e7287 */ /* 0x000fe20008000000 */
[----:B------:R1:W-:Y:S03]  /*3c70*/  UTCBAR [UR5], URZ ;  /* 0x000000ff050073e9 */ /* 0x0003e600080000ff */
[----:B------:R-:W-:Y:S01]  /*3c80*/  LOP3.LUT R11, R11, UR6, RZ, 0x3c, !PT ;  /* 0x000000060b0b7c12 */ /* 0x000fe2000f8e3cff */
[----:B------:R-:W-:Y:S07]  /*3c90*/  @P1 BRA `(.L_x_71) ;  /* 0xfffffff800881947 */ /* 0x000fee000383ffff */
[----:B------:R-:W2:Y:S01]  /*3ca0*/  S2UR UR8, SR_CgaCtaId ;  /* 0x00000000000879c3 */ /* 0x000ea20000008800 */
[----:B------:R-:W-:Y:S01]  /*3cb0*/  ELECT P0, URZ, PT ;  /* 0x0000000000ff782f */ /* 0x000fe20003800000 */
[----:B------:R-:W-:Y:S01]  /*3cc0*/  IMAD.MOV.U32 R0, RZ, RZ, 0x1 ;  /* 0x00000001ff007424 */ /* 0x000fe200078e00ff */
[----:B------:R-:W-:Y:S01]  /*3cd0*/  UIADD3 UR26, UPT, UPT, UR26, 0x110, URZ ;  /* 0x000001101a1a7890 */ /* 0x000fe2000fffe0ff */
[----:B------:R-:W-:Y:S01]  /*3ce0*/  SHF.L.U32 R2, R11, 0x1f, RZ ;  /* 0x0000001f0b027819 */ /* 0x000fe200000006ff */
[----:B------:R-:W-:-:S03]  /*3cf0*/  UMOV UR4, 0x40 ;  /* 0x0000004000047882 */ /* 0x000fc60000000000 */
[----:B------:R-:W-:Y:S01]  /*3d00*/  UVIRTCOUNT.DEALLOC.SMPOOL 0x80 ;  /* 0x000000800000784c */ /* 0x000fe20000000000 */
[----:B--2---:R-:W-:Y:S02]  /*3d10*/  ULEA UR8, UR8, UR4, 0x18 ;  /* 0x0000000408087291 */ /* 0x004fe4000f8ec0ff */
[----:B------:R-:W-:-:S07]  /*3d20*/  ULEA UR4, UR30, UR26, 0x3 ;  /* 0x0000001a1e047291 */ /* 0x000fce000f8e18ff */
[----:B------:R2:W-:Y:S02]  /*3d30*/  @P0 STS.U8 [UR8+0x1c], R0 ;  /* 0x00001c00ff000988 */ /* 0x0005e40008000008 */
[----:B------:R-:W4:Y:S02]  /*3d40*/  SYNCS.PHASECHK.TRANS64.TRYWAIT P0, [UR4], R2 ;  /* 0x00000002ff0075a7 */ /* 0x000f240008001104 */
[----:B--2-4-:R-:W-:Y:S05]  /*3d50*/  @!P0 BRA `(.L_x_72) ;  /* 0x0000005000708947 */ /* 0x014fea0003800000 */
.L_x_171:
[----:B------:R-:W-:-:S04]  /*3d60*/  UIADD3 UR4, UPT, UPT, UR30, 0x1, URZ ;  /* 0x000000011e047890 */ /* 0x000fc8000fffe0ff */
[----:B------:R-:W-:-:S04]  /*3d70*/  UISETP.NE.AND UP0, UPT, UR4, 0x4, UPT ;  /* 0x000000040400788c */ /* 0x000fc8000bf05270 */
[----:B------:R-:W-:Y:S02]  /*3d80*/  USEL UR6, URZ, 0x1, UP0 ;  /* 0x00000001ff067887 */ /* 0x000fe40008000000 */
[----:B------:R-:W-:-:S04]  /*3d90*/  USEL UR4, UR4, URZ, UP0 ;  /* 0x000000ff04047287 */ /* 0x000fc80008000000 */
[----:B-1----:R-:W-:Y:S01]  /*3da0*/  ULEA UR5, UR4, UR26, 0x3 ;  /* 0x0000001a04057291 */ /* 0x002fe2000f8e18ff */
[----:B--2---:R-:W-:-:S04]  /*3db0*/  LOP3.LUT R2, R11, UR6, RZ, 0x3c, !PT ;  /* 0x000000060b027c12 */ /* 0x004fc8000f8e3cff */
[----:B------:R-:W-:-:S04]  /*3dc0*/  SHF.L.U32 R3, R2, 0x1f, RZ ;  /* 0x0000001f02037819 */ /* 0x000fc800000006ff */
[----:B------:R-:W1:Y:S02]  /*3dd0*/  SYNCS.PHASECHK.TRANS64.TRYWAIT P0, [UR5], R3 ;  /* 0x00000003ff0075a7 */ /* 0x000e640008001105 */
[----:B-1----:R-:W-:Y:S05]  /*3de0*/  @!P0 BRA `(.L_x_73) ;  /* 0x0000005000648947 */ /* 0x002fea0003800000 */
.L_x_173:
        /* <DEDUP_REMOVED lines=9> */
.L_x_175:
[----:B------:R-:W-:-:S04]  /*3e80*/  UIADD3 UR4, UPT, UPT, UR4, 0x1, URZ ;  /* 0x0000000104047890 */ /* 0x000fc8000fffe0ff */
[----:B------:R-:W-:-:S04]  /*3e90*/  UISETP.NE.AND UP0, UPT, UR4, 0x4, UPT ;  /* 0x000000040400788c */ /* 0x000fc8000bf05270 */
[----:B------:R-:W-:Y:S02]  /*3ea0*/  USEL UR5, URZ, 0x1, UP0 ;  /* 0x00000001ff057887 */ /* 0x000fe40008000000 */
[----:B------:R-:W-:-:S04]  /*3eb0*/  USEL UR4, UR4, URZ, UP0 ;  /* 0x000000ff04047287 */ /* 0x000fc80008000000 */
[----:B------:R-:W-:Y:S01]  /*3ec0*/  ULEA UR4, UR4, UR26, 0x3 ;  /* 0x0000001a04047291 */ /* 0x000fe2000f8e18ff */
[----:B------:R-:W-:-:S04]  /*3ed0*/  LOP3.LUT R2, R2, UR5, RZ, 0x3c, !PT ;  /* 0x0000000502027c12 */ /* 0x000fc8000f8e3cff */
[----:B------:R-:W-:-:S04]  /*3ee0*/  SHF.L.U32 R2, R2, 0x1f, RZ ;  /* 0x0000001f02027819 */ /* 0x000fc800000006ff */
[----:B------:R-:W2:Y:S02]  /*3ef0*/  SYNCS.PHASECHK.TRANS64.TRYWAIT P0, [UR4], R2 ;  /* 0x00000002ff0075a7 */ /* 0x000ea40008001104 */
[----:B--2---:R-:W-:Y:S05]  /*3f00*/  @!P0 BRA `(.L_x_75) ;  /* 0x00000050004c8947 */ /* 0x004fea0003800000 */
.L_x_177:
[----:B------:R-:W-:Y:S01]  /*3f10*/  NOP ;  /* 0x0000000000007918 */ /* 0x000fe20000000000 */
[----:B-1----:R-:W1:Y:S01]  /*3f20*/  LDS R0, [UR8+0x14] ;  /* 0x00001408ff007984 */ /* 0x002e620008000800 */
[----:B------:R-:W-:Y:S01]  /*3f30*/  ULOP3.LUT UR4, UR42, 0xffff, URZ, 0xc0, !UPT ;  /* 0x0000ffff2a047892 */ /* 0x000fe2000f8ec0ff */
[----:B------:R-:W-:Y:S01]  /*3f40*/  UMOV UR5, 0xffff ;  /* 0x0000ffff00057882 */ /* 0x000fe20000000000 */
[----:B------:R-:W-:Y:S02]  /*3f50*/  UMOV UR6, 0x1 ;  /* 0x0000000100067882 */ /* 0x000fe40000000000 */
[----:B------:R-:W-:-:S04]  /*3f60*/  USHF.R.U32.HI UR4, URZ, 0x5, UR4 ;  /* 0x00000005ff047899 */ /* 0x000fc80008011604 */
[----:B------:R-:W-:Y:S02]  /*3f70*/  USHF.L.U32 UR5, UR5, UR4, URZ ;  /* 0x0000000405057299 */ /* 0x000fe400080006ff */
[----:B------:R-:W-:-:S04]  /*3f80*/  USHF.L.U32 UR4, UR6, UR4, URZ ;  /* 0x0000000406047299 */ /* 0x000fc800080006ff */
[----:B-1----:R-:W-:-:S04]  /*3f90*/  LOP3.LUT R0, R0, UR5, RZ, 0xc0, !PT ;  /* 0x0000000500007c12 */ /* 0x002fc8000f8ec0ff */
[----:B------:R-:W-:-:S13]  /*3fa0*/  ISETP.NE.AND P0, PT, R0, UR5, PT ;  /* 0x0000000500007c0c */ /* 0x000fda000bf05270 */
[----:B------:R-:W-:Y:S05]  /*3fb0*/  @P0 BRA `(.L_x_76) ;  /* 0x0000000000580947 */ /* 0x000fea0003800000 */
[----:B------:R-:W1:Y:S02]  /*3fc0*/  LDS R0, [UR8+0x18] ;  /* 0x00001808ff007984 */ /* 0x000e640008000800 */
[----:B-1----:R-:W-:-:S04]  /*3fd0*/  LOP3.LUT R0, R0, UR4, RZ, 0xc0, !PT ;  /* 0x0000000400007c12 */ /* 0x002fc8000f8ec0ff */
[----:B------:R-:W-:-:S13]  /*3fe0*/  ISETP.NE.AND P0, PT, R0, UR4, PT ;  /* 0x0000000400007c0c */ /* 0x000fda000bf05270 */
[----:B------:R-:W-:Y:S05]  /*3ff0*/  @P0 BRA `(.L_x_77) ;  /* 0x00000000003c0947 */ /* 0x000fea0003800000 */
[----:B------:R-:W1:Y:S01]  /*4000*/  S2R R2, SR_LANEID ;  /* 0x0000000000027919 */ /* 0x000e620000000000 */
[----:B------:R-:W-:-:S06]  /*4010*/  ULOP3.LUT UR5, URZ, UR5, URZ, 0x33, !UPT ;  /* 0x00000005ff057292 */ /* 0x000fcc000f8e33ff */
[----:B------:R-:W-:-:S04]  /*4020*/  IMAD.U32 R0, RZ, RZ, UR5 ;  /* 0x00000005ff007e24 */ /* 0x000fc8000f8e00ff */
[----:B------:R2:W4:Y:S02]  /*4030*/  REDUX UR7, R0 ;  /* 0x00000000000773c4 */ /* 0x0005240000000000 */
[----:B------:R1:W-:Y:S01]  /*4040*/  UTCATOMSWS.AND URZ, UR5 ;  /* 0x0000000500ff79e3 */ /* 0x0003e20008000000 */
[----:B--2---:R-:W-:Y:S01]  /*4050*/  LOP3.LUT R0, RZ, UR4, RZ, 0x33, !PT ;  /* 0x00000004ff007c12 */ /* 0x004fe2000f8e33ff */
[----:B------:R-:W-:Y:S02]  /*4060*/  VOTEU.ANY UR4, UPT, PT ;  /* 0x0000000000047886 */ /* 0x000fe400038e0100 */
[----:B------:R-:W-:Y:S02]  /*4070*/  UFLO.U32 UR4, UR4 ;  /* 0x00000004000472bd */ /* 0x000fe400080e0000 */
[----:B------:R-:W2:Y:S04]  /*4080*/  REDUX UR6, R0 ;  /* 0x00000000000673c4 */ /* 0x000ea80000000000 */
[----:B-1----:R-:W-:-:S02]  /*4090*/  ISETP.EQ.U32.AND P0, PT, R2, UR4, PT ;  /* 0x0000000402007c0c */ /* 0x002fc4000bf02070 */
[----:B----4-:R-:W-:-:S11]  /*40a0*/  MOV R2, UR7 ;  /* 0x0000000700027c02 */ /* 0x010fd60008000f00 */
[----:B------:R1:W-:Y:S01]  /*40b0*/  @P0 ATOMS.AND RZ, [UR8+0x14], R2 ;  /* 0x00001402ffff098c */ /* 0x0003e2000a800008 */
[----:B--2---:R-:W-:-:S05]  /*40c0*/  IMAD.U32 R0, RZ, RZ, UR6 ;  /* 0x00000006ff007e24 */ /* 0x004fca000f8e00ff */
[----:B------:R1:W-:Y:S01]  /*40d0*/  @P0 ATOMS.AND RZ, [UR8+0x18], R0 ;  /* 0x00001800ffff098c */ /* 0x0003e2000a800008 */
[----:B------:R-:W-:Y:S05]  /*40e0*/  BRA `(.L_x_78) ;  /* 0x0000000000147947 */ /* 0x000fea0003800000 */
.L_x_77:
[----:B------:R-:W-:Y:S02]  /*40f0*/  MOV R2, 0x4110 ;  /* 0x0000411000027802 */ /* 0x000fe40000000f00 */
[----:B---3-5:R-:W-:Y:S05]  /*4100*/  CALL.REL.NOINC `($__internal_0_$__cuda_sm10x_tcgen05_guardrail_trap_col_being_dealloced_not_returned_by_alloc) ;  /* 0x0000005400347944 */ /* 0x028fea0003c00000 */
[----:B------:R-:W-:Y:S05]  /*4110*/  BRA `(.L_x_78) ;  /* 0x0000000000087947 */ /* 0x000fea0003800000 */
.L_x_76:
[----:B------:R-:W-:Y:S02]  /*4120*/  MOV R2, 0x4140 ;  /* 0x0000414000027802 */ /* 0x000fe40000000f00 */
[----:B---3-5:R-:W-:Y:S05]  /*4130*/  CALL.REL.NOINC `($__internal_2_$__cuda_sm10x_tcgen05_guardrail_trap_unallocated_columns_being_dealloced) ;  /* 0x0000005400407944 */ /* 0x028fea0003c00000 */
.L_x_78:
[----:B------:R-:W-:Y:S01]  /*4140*/  NOP ;  /* 0x0000000000007918 */ /* 0x000fe20000000000 */
[----:B------:R-:W-:Y:S05]  /*4150*/  EXIT ;  /* 0x000000000000794d */ /* 0x000fea0003800000 */
.L_x_60:
[----:B------:R-:W-:-:S09]  /*4160*/  UISETP.NE.OR UP0, UPT, UR17, 0x3, !UP3 ;  /* 0x000000031100788c */ /* 0x000fd2000df05670 */
[----:B------:R-:W-:Y:S05]  /*4170*/  BRA.U UP0, `(.L_x_79) ;  /* 0x00000011005c7547 */ /* 0x000fea000b800000 */
[----:B------:R-:W1:Y:S01]  /*4180*/  S2UR UR10, SR_CgaCtaId ;  /* 0x00000000000a79c3 */ /* 0x000e620000008800 */
[----:B------:R-:W2:Y:S01]  /*4190*/  LDCU UR31, c[0x0][0x370] ;  /* 0x00006e00ff1f77ac */ /* 0x000ea20008000800 */
[----:B------:R-:W-:Y:S02]  /*41a0*/  HFMA2 R13, -RZ, RZ, 0, 0 ;  /* 0x00000000ff0d7431 */ /* 0x000fe400000001ff */
[----:B------:R-:W-:Y:S01]  /*41b0*/  IMAD.MOV.U32 R15, RZ, RZ, 0x1 ;  /* 0x00000001ff0f7424 */ /* 0x000fe200078e00ff */
[----:B------:R-:W-:Y:S01]  /*41c0*/  MOV R7, 0x1000 ;  /* 0x0000100000077802 */ /* 0x000fe20000000f00 */
[----:B------:R-:W2:Y:S01]  /*41d0*/  LDCU.128 UR44, c[0x0][0xb10] ;  /* 0x00016200ff2c77ac */ /* 0x000ea20008000c00 */
[----:B------:R-:W-:Y:S01]  /*41e0*/  IMAD.MOV.U32 R14, RZ, RZ, RZ ;  /* 0x000000ffff0e7224 */ /* 0x000fe200078e00ff */
[----:B------:R-:W3:Y:S01]  /*41f0*/  LDC.64 R16, c[0x0][0x348] ;  /* 0x0000d200ff107b82 */ /* 0x000ee20000000a00 */
[----:B------:R-:W4:Y:S01]  /*4200*/  LDCU UR30, c[0x0][0x374] ;  /* 0x00006e80ff1e77ac */ /* 0x000f220008000800 */
[----:B------:R-:W1:Y:S06]  /*4210*/  LDCU UR15, c[0x0][0xb0c] ;  /* 0x00016180ff0f77ac */ /* 0x000e6c0008000800 */
[----:B------:R-:W3:Y:S01]  /*4220*/  LDC.64 R2, c[0x0][0x888] ;  /* 0x00022200ff027b82 */ /* 0x000ee20000000a00 */
[----:B------:R-:W3:Y:S01]  /*4230*/  LDCU UR49, c[0x0][0xb20] ;  /* 0x00016400ff3177ac */ /* 0x000ee20008000800 */
[----:B------:R-:W3:Y:S06]  /*4240*/  LDCU UR4, c[0x0][0xb30] ;  /* 0x00016600ff0477ac */ /* 0x000eec0008000800 */
[----:B------:R-:W3:Y:S01]  /*4250*/  LDC.64 R4, c[0x0][0x890] ;  /* 0x00022400ff047b82 */ /* 0x000ee20000000a00 */
[----:B------:R-:W-:Y:S01]  /*4260*/  UMOV UR21, 0x400 ;  /* 0x0000040000157882 */ /* 0x000fe20000000000 */
[----:B--2---:R-:W-:-:S02]  /*4270*/  UIMAD.WIDE.U32 UR6, UR31, UR44, URZ ;  /* 0x0000002c1f0672a5 */ /* 0x004fc4000f8e00ff */
[----:B----4-:R-:W-:Y:S02]  /*4280*/  UIMAD.WIDE.U32 UR8, UR30, UR47, URZ ;  /* 0x0000002f1e0872a5 */ /* 0x010fe4000f8e00ff */
[----:B-1----:R-:W-:Y:S02]  /*4290*/  ULEA UR21, UR10, UR21, 0x18 ;  /* 0x000000150a157291 */ /* 0x002fe4000f8ec0ff */
[----:B------:R-:W-:Y:S02]  /*42a0*/  UPLOP3.LUT UP3, UPT, UPT, UPT, UPT, 0x40, 0x4 ;  /* 0x000000000004789c */ /* 0x000fe40003f6e870 */
[----:B------:R-:W-:Y:S02]  /*42b0*/  UIADD3 UR37, UPT, UPT, UR21, 0x98, URZ ;  /* 0x0000009815257890 */ /* 0x000fe4000fffe0ff */
[----:B------:R-:W-:Y:S02]  /*42c0*/  UIADD3 UR33, UPT, UPT, UR21, 0x80, URZ ;  /* 0x0000008015217890 */ /* 0x000fe4000fffe0ff */
[----:B------:R-:W-:-:S02]  /*42d0*/  UIADD3 UR25, UPT, UPT, UR21, 0x88, URZ ;  /* 0x0000008815197890 */ /* 0x000fc4000fffe0ff */
[----:B------:R-:W-:Y:S01]  /*42e0*/  UIADD3 UR17, UPT, UPT, UR21, 0x90, URZ ;  /* 0x0000009015117890 */ /* 0x000fe2000fffe0ff */
[----:B------:R-:W-:Y:S01]  /*42f0*/  UMOV UR6, UR7 ;  /* 0x0000000700067c82 */ /* 0x000fe20008000000 */
[----:B------:R-:W-:Y:S01]  /*4300*/  UMOV UR41, UR9 ;  /* 0x0000000900297c82 */ /* 0x000fe20008000000 */
[----:B------:R-:W-:Y:S02]  /*4310*/  UISETP.GE.AND UP0, UPT, UR42, 0x1, UPT ;  /* 0x000000012a00788c */ /* 0x000fe4000bf06270 */
[----:B------:R-:W-:Y:S01]  /*4320*/  UISETP.NE.AND UP4, UPT, UR42, 0x1, UPT ;  /* 0x000000012a00788c */ /* 0x000fe2000bf85270 */
[----:B------:R-:W1:Y:S01]  /*4330*/  LDCU.64 UR22, c[0x0][0xb28] ;  /* 0x00016500ff1677ac */ /* 0x000e620008000a00 */
[----:B------:R-:W-:Y:S02]  /*4340*/  UISETP.NE.AND UP6, UPT, UR15, 0x1, UPT ;  /* 0x000000010f00788c */ /* 0x000fe4000bfc5270 */
[----:B------:R-:W-:Y:S02]  /*4350*/  UISETP.NE.AND UP5, UPT, UR46, 0x1, UPT ;  /* 0x000000012e00788c */ /* 0x000fe4000bfa5270 */
[----:B------:R-:W-:-:S02]  /*4360*/  UPRMT UR37, UR10, 0x654, UR37 ;  /* 0x000006540a257896 */ /* 0x000fc40008000025 */
[----:B------:R-:W-:Y:S02]  /*4370*/  USHF.R.U32.HI UR43, URZ, UR45, UR6 ;  /* 0x0000002dff2b7299 */ /* 0x000fe40008011606 */
[----:B------:R-:W-:Y:S02]  /*4380*/  UPRMT UR40, UR10, 0x654, UR33 ;  /* 0x000006540a287896 */ /* 0x000fe40008000021 */
[----:B------:R-:W-:Y:S02]  /*4390*/  UPRMT UR39, UR10, 0x654, UR25 ;  /* 0x000006540a277896 */ /* 0x000fe40008000019 */
[----:B------:R-:W-:Y:S02]  /*43a0*/  UPRMT UR38, UR10, 0x654, UR17 ;  /* 0x000006540a267896 */ /* 0x000fe40008000011 */
[----:B---3--:R-:W-:Y:S02]  /*43b0*/  USHF.R.U32.HI UR41, URZ, UR49, UR41 ;  /* 0x00000031ff297299 */ /* 0x008fe40008011629 */
[----:B------:R-:W-:-:S11]  /*43c0*/  UISETP.NE.AND UP2, UPT, UR4, 0x1, UPT ;  /* 0x000000010400788c */ /* 0x000fd6000bf45270 */
.L_x_90:
[C---:B------:R-:W-:Y:S02]  /*43d0*/  LEA R12, R14.reuse, UR21, 0x3 ;  /* 0x000000150e0c7c11 */ /* 0x040fe4000f8e18ff */
[----:B------:R-:W-:Y:S02]  /*43e0*/  SHF.L.U32 R0, R13, 0x1f, RZ ;  /* 0x0000001f0d007819 */ /* 0x000fe400000006ff */
[----:B------:R-:W-:Y:S02]  /*43f0*/  LEA R8, R14, UR21, 0x4 ;  /* 0x000000150e087c11 */ /* 0x000fe4000f8e20ff */
[----:B--2---:R-:W2:Y:S02]  /*4400*/  SYNCS.PHASECHK.TRANS64.TRYWAIT P0, [R12+URZ+0xd0], R0 ;  /* 0x0000d0000c0075a7 */ /* 0x004ea400080011ff */
[----:B--2---:R-:W-:Y:S05]  /*4410*/  @!P0 BRA `(.L_x_80) ;  /* 0x0000004c00208947 */ /* 0x004fea0003800000 */
.L_x_178:
[----:B------:R-:W3:Y:S01]  /*4420*/  LDS.128 R8, [R8+0x160] ;  /* 0x0001600008087984 */ /* 0x000ee20000000c00 */
[----:B------:R-:W-:Y:S01]  /*4430*/  UISETP.GE.AND UP0, UPT, UR42, 0x1, UPT ;  /* 0x000000012a00788c */ /* 0x000fe2000bf06270 */
[----:B------:R-:W-:Y:S01]  /*4440*/  @!PT LDS RZ, [RZ] ;  /* 0x00000000fffff984 */ /* 0x000fe20000000800 */
[----:B------:R-:W-:Y:S01]  /*4450*/  @!PT LDS RZ, [RZ] ;  /* 0x00000000fffff984 */ /* 0x000fe20000000800 */
[----:B------:R-:W-:Y:S01]  /*4460*/  @!PT LDS RZ, [RZ] ;  /* 0x00000000fffff984 */ /* 0x000fe20000000800 */
[----:B------:R-:W-:Y:S01]  /*4470*/  @!PT LDS RZ, [RZ] ;  /* 0x00000000fffff984 */ /* 0x000fe20000000800 */
[----:B------:R4:W-:Y:S06]  /*4480*/  MEMBAR.ALL.CTA ;  /* 0x0000000000007992 */ /* 0x0009ec0000008000 */
[----:B----4-:R-:W4:Y:S01]  /*4490*/  FENCE.VIEW.ASYNC.S ;  /* 0x00000000000073c6 */ /* 0x010f220000000000 */
[----:B---3--:R-:W-:Y:S11]  /*44a0*/  LOP3.LUT P0, RZ, R10, 0x1, RZ, 0xc0, !PT ;  /* 0x000000010aff7812 */ /* 0x008ff6000780c0ff */
[----:B------:R-:W-:Y:S02]  /*44b0*/  @!UPT UIADD3 URZ, UPT, UPT, URZ, URZ, URZ ;  /* 0x000000fffffff290 */ /* 0x000fe4000fffe0ff */
[----:B----4-:R-:W-:Y:S01]  /*44c0*/  VOTEU.ANY UP1, P0 ;  /* 0x0000000000ff7886 */ /* 0x010fe20000020100 */
[----:B------:R-:W-:Y:S11]  /*44d0*/  PLOP3.LUT P0, PT, PT, PT, UP1, 0x80, 0x8 ;  /* 0x000000000008781c */ /* 0x000ff60003f0f018 */
[----:B------:R-:W-:Y:S02]  /*44e0*/  @!UPT UIADD3 URZ, UPT, UPT, URZ, URZ, URZ ;  /* 0x000000fffffff290 */ /* 0x000fe4000fffe0ff */
[----:B--2---:R-:W-:Y:S02]  /*44f0*/  @P0 SHF.R.U32.HI R0, RZ, 0x10, R9 ;  /* 0x00000010ff000819 */ /* 0x004fe40000011609 */
[----:B------:R-:W-:Y:S02]  /*4500*/  @P0 MOV R6, R8 ;  /* 0x0000000800060202 */ /* 0x000fe40000000f00 */
[----:B------:R-:W-:Y:S01]  /*4510*/  @P0 R2UR UR4, R0 ;  /* 0x00000000000402ca */ /* 0x000fe200000e0000 */
[----:B------:R-:W-:Y:S01]  /*4520*/  VIADD R0, R12, 0xe0 ;  /* 0x000000e00c007836 */ /* 0x000fe20000000000 */
[----:B------:R-:W-:Y:S02]  /*4530*/  @P0 LOP3.LUT R8, R9, 0xffff, RZ, 0xc0, !PT ;  /* 0x0000ffff09080812 */ /* 0x000fe400078ec0ff */
[----:B------:R-:W-:Y:S02]  /*4540*/  @P0 R2UR UR6, R6 ;  /* 0x00000000060602ca */ /* 0x000fe400000e0000 */
[----:B------:R-:W-:Y:S02]  /*4550*/  PRMT R0, RZ, 0x654, R0 ;  /* 0x00000654ff007816 */ /* 0x000fe40000000000 */
[----:B------:R-:W-:Y:S02]  /*4560*/  @P0 R2UR UR5, R8 ;  /* 0x00000000080502ca */ /* 0x000fe400000e0000 */
[----:B------:R2:W-:Y:S03]  /*4570*/  SYNCS.ARRIVE.TRANS64.RED.A1T0 RZ, [R0+URZ], RZ ;  /* 0x000000ff00ff79a7 */ /* 0x0005e600081004ff */
[----:B------:R-:W-:Y:S04]  /*4580*/  @UP1 UMOV UR29, UR4 ;  /* 0x00000004001d1c82 */ /* 0x000fe80008000000 */
[----:B------:R-:W-:Y:S04]  /*4590*/  @UP1 UMOV UR14, UR6 ;  /* 0x00000006000e1c82 */ /* 0x000fe80008000000 */
[----:B------:R-:W-:Y:S01]  /*45a0*/  @UP1 UMOV UR13, UR5 ;  /* 0x00000005000d1c82 */ /* 0x000fe20008000000 */
[----:B------:R-:W-:Y:S05]  /*45b0*/  BRA.U !UP0, `(.L_x_81) ;  /* 0x0000000108a47547 */ /* 0x000fea000b800000 */
[----:B------:R-:W-:Y:S02]  /*45c0*/  UIMAD.WIDE.U32 UR18, UR13, UR47, URZ ;  /* 0x0000002f0d1272a5 */ /* 0x000fe4000f8e00ff */
[----:B------:R-:W-:Y:S02]  /*45d0*/  UIMAD.WIDE.U32 UR26, UR14, UR44, URZ ;  /* 0x0000002c0e1a72a5 */ /* 0x000fe4000f8e00ff */
[----:B------:R-:W-:Y:S02]  /*45e0*/  USEL UR4, UR30, UR41, !UP5 ;  /* 0x000000291e047287 */ /* 0x000fe4000e800000 */
[----:B------:R-:W-:Y:S02]  /*45f0*/  USEL UR7, UR31, UR43, !UP6 ;  /* 0x0000002b1f077287 */ /* 0x000fe4000f000000 */
[----:B-1----:R-:W-:Y:S02]  /*4600*/  UIMAD.WIDE.U32 UR8, UR4, UR22, URZ ;  /* 0x00000016040872a5 */ /* 0x002fe4000f8e00ff */
[----:B------:R-:W-:Y:S01]  /*4610*/  UIMAD.WIDE.U32 UR10, UR7, UR22, URZ ;  /* 0x00000016070a72a5 */ /* 0x000fe2000f8e00ff */
[----:B------:R-:W-:Y:S02]  /*4620*/  UMOV UR5, UR19 ;  /* 0x0000001300057c82 */ /* 0x000fe40008000000 */
[----:B------:R-:W-:Y:S03]  /*4630*/  USHF.R.U32.HI UR6, URZ, UR49, UR5 ;  /* 0x00000031ff067299 */ /* 0x000fe60008011605 */
[----:B------:R-:W-:Y:S01]  /*4640*/  UMOV UR5, UR27 ;  /* 0x0000001b00057c82 */ /* 0x000fe20008000000 */
[----:B------:R-:W-:Y:S02]  /*4650*/  USEL UR6, UR13, UR6, !UP5 ;  /* 0x000000060d067287 */ /* 0x000fe4000e800000 */
[----:B------:R-:W-:Y:S03]  /*4660*/  USHF.R.U32.HI UR12, URZ, UR45, UR5 ;  /* 0x0000002dff0c7299 */ /* 0x000fe60008011605 */
[----:B------:R-:W-:Y:S02]  /*4670*/  UMOV UR5, UR9 ;  /* 0x0000000900057c82 */ /* 0x000fe40008000000 */
[----:B------:R-:W-:Y:S03]  /*4680*/  @UP4 USHF.R.U32.HI UR4, URZ, UR23, UR5 ;  /* 0x00000017ff044299 */ /* 0x000fe60008011605 */
[----:B------:R-:W-:Y:S01]  /*4690*/  UMOV UR5, UR11 ;  /* 0x0000000b00057c82 */ /* 0x000fe20008000000 */
[----:B------:R-:W-:Y:S02]  /*46a0*/  UIMAD UR4, UR42, UR4, URZ ;  /* 0x000000042a0472a4 */ /* 0x000fe4000f8e02ff */
[----:B------:R-:W-:Y:S02]  /*46b0*/  @UP4 USHF.R.U32.HI UR7, URZ, UR23, UR5 ;  /* 0x00000017ff074299 */ /* 0x000fe40008011605 */
[----:B------:R-:W-:Y:S02]  /*46c0*/  UIMAD.WIDE.U32 UR10, UR6, UR22, URZ ;  /* 0x00000016060a72a5 */ /* 0x000fe4000f8e00ff */
[----:B------:R-:W-:Y:S02]  /*46d0*/  USEL UR5, UR14, UR12, !UP6 ;  /* 0x0000000c0e057287 */ /* 0x000fe4000f000000 */
[----:B------:R-:W-:Y:S02]  /*46e0*/  UIMAD UR8, UR42, UR7, URZ ;  /* 0x000000072a0872a4 */ /* 0x000fe4000f8e02ff */
[----:B------:R-:W-:Y:S03]  /*46f0*/  UISETP.GE.AND UP0, UPT, UR6, UR4, UPT ;  /* 0x000000040600728c */ /* 0x000fe6000bf06270 */
[----:B------:R-:W-:Y:S01]  /*4700*/  UMOV UR4, UR11 ;  /* 0x0000000b00047c82 */ /* 0x000fe20008000000 */
[----:B------:R-:W-:Y:S02]  /*4710*/  UISETP.GE.OR UP0, UPT, UR5, UR8, UP0 ;  /* 0x000000080500728c */ /* 0x000fe40008706670 */
[----:B------:R-:W-:Y:S02]  /*4720*/  USHF.R.U32.HI UR4, URZ, UR23, UR4 ;  /* 0x00000017ff047299 */ /* 0x000fe40008011604 */
[----:B------:R-:W-:Y:S02]  /*4730*/  UIMAD.WIDE.U32 UR8, UR5, UR22, URZ ;  /* 0x00000016050872a5 */ /* 0x000fe4000f8e00ff */
[----:B------:R-:W-:Y:S04]  /*4740*/  USEL UR10, UR6, UR4, !UP4 ;  /* 0x00000004060a7287 */ /* 0x000fe8000e000000 */
[----:B------:R-:W-:Y:S01]  /*4750*/  UIADD3 UR11, UPT, UPT, -UR10, URZ, URZ ;  /* 0x000000ff0a0b7290 */ /* 0x000fe2000fffe1ff */
[----:B------:R-:W-:Y:S02]  /*4760*/  @!UP0 UMOV UR4, UR9 ;  /* 0x0000000900048c82 */ /* 0x000fe40008000000 */
[----:B------:R-:W-:Y:S02]  /*4770*/  @!UP0 USHF.R.U32.HI UR4, URZ, UR23, UR4 ;  /* 0x00000017ff048299 */ /* 0x000fe40008011604 */
[----:B------:R-:W-:Y:S02]  /*4780*/  UIMAD UR8, UR42, UR11, UR6 ;  /* 0x0000000b2a0872a4 */ /* 0x000fe4000f8e0206 */
[----:B------:R-:W-:Y:S04]  /*4790*/  @!UP0 USEL UR4, UR5, UR4, !UP4 ;  /* 0x0000000405048287 */ /* 0x000fe8000e000000 */
[----:B------:R-:W-:Y:S02]  /*47a0*/  @!UP0 UIMAD UR8, UR7, UR8, UR4 ;  /* 0x00000008070882a4 */ /* 0x000fe4000f8e0204 */
[----:B------:R-:W-:Y:S02]  /*47b0*/  @!UP0 UIADD3 UR9, UPT, UPT, UR10, -UR4, URZ ;  /* 0x800000040a098290 */ /* 0x000fe4000fffe0ff */
[----:B------:R-:W-:Y:S02]  /*47c0*/  UIADD3 UR4, UPT, UPT, -UR5, URZ, URZ ;  /* 0x000000ff05047290 */ /* 0x000fe4000fffe1ff */
[----:B------:R-:W-:Y:S02]  /*47d0*/  UIADD3 UR7, UPT, UPT, -UR6, URZ, URZ ;  /* 0x000000ff06077290 */ /* 0x000fe4000fffe1ff */
[----:B------:R-:W-:Y:S02]  /*47e0*/  @!UP0 UIMAD UR6, UR9, UR42, UR5 ;  /* 0x0000002a090682a4 */ /* 0x000fe4000f8e0205 */
[----:B------:R-:W-:Y:S02]  /*47f0*/  UIMAD UR14, UR15, UR4, UR14 ;  /* 0x000000040f0e72a4 */ /* 0x000fe4000f8e020e */
[----:B------:R-:W-:Y:S01]  /*4800*/  UIMAD UR13, UR46, UR7, UR13 ;  /* 0x000000072e0d72a4 */ /* 0x000fe2000f8e020d */
[----:B------:R-:W-:Y:S02]  /*4810*/  @!UP0 UMOV UR5, UR8 ;  /* 0x0000000800058c82 */ /* 0x000fe40008000000 */
[----:B------:R-:W-:Y:S02]  /*4820*/  UIMAD UR14, UR5, UR15, UR14 ;  /* 0x0000000f050e72a4 */ /* 0x000fe4000f8e020e */
[----:B------:R-:W-:Y:S11]  /*4830*/  UIMAD UR13, UR6, UR46, UR13 ;  /* 0x0000002e060d72a4 */ /* 0x000ff6000f8e020d */
[----:B------:R-:W-:Y:S01]  /*4840*/  @!UPT UIADD3 URZ, UPT, UPT, URZ, URZ, URZ ;  /* 0x000000fffffff290 */ /* 0x000fe2000fffe0ff */
.L_x_81:
[----:B------:R-:W3:Y:S01]  /*4850*/  @!UP2 LDCU.128 UR8, c[0x0][0xb10] ;  /* 0x00016200ff08a7ac */ /* 0x000ee20008000c00 */
[C---:B------:R-:W-:Y:S02]  /*4860*/  ISETP.NE.U32.AND P1, PT, R4.reuse, RZ, PT ;  /* 0x000000ff0400720c */ /* 0x040fe40003f25070 */
[----:B------:R-:W-:Y:S02]  /*4870*/  ISETP.NE.U32.AND P0, PT, R4, RZ, PT ;  /* 0x000000ff0400720c */ /* 0x000fe40003f05070 */
[C---:B------:R-:W-:Y:S02]  /*4880*/  ISETP.NE.AND.EX P1, PT, R5.reuse, RZ, PT, P1 ;  /* 0x000000ff0500720c */ /* 0x040fe40003f25310 */
[----:B------:R-:W-:Y:S01]  /*4890*/  ISETP.NE.AND.EX P0, PT, R5, RZ, PT, P0 ;  /* 0x000000ff0500720c */ /* 0x000fe20003f05300 */
[----:B------:R-:W4:Y:S01]  /*48a0*/  @!UP2 LDCU UR5, c[0x0][0xb0c] ;  /* 0x00016180ff05a7ac */ /* 0x000f220008000800 */
[----:B------:R-:W-:Y:S01]  /*48b0*/  SHF.L.U32 R9, R15, 0x1f, RZ ;  /* 0x0000001f0f097819 */ /* 0x000fe200000006ff */
[----:B------:R-:W-:Y:S02]  /*48c0*/  USHF.L.U32 UR35, UR16, 0x6, URZ ;  /* 0x0000000610237899 */ /* 0x000fe400080006ff */
[----:B------:R-:W-:Y:S02]  /*48d0*/  USHF.L.U32 UR34, UR20, 0x7, URZ ;  /* 0x0000000714227899 */ /* 0x000fe400080006ff */
[----:B---3--:R-:W-:Y:S07]  /*48e0*/  UIMAD.WIDE.U32 UR6, UR14, UR8, URZ ;  /* 0x000000080e0672a5 */ /* 0x008fee000f8e00ff */
[----:B------:R-:W-:Y:S01]  /*48f0*/  @!UP2 UMOV UR4, UR7 ;  /* 0x000000070004ac82 */ /* 0x000fe20008000000 */
[----:B----4-:R-:W-:Y:S02]  /*4900*/  @!UP2 UISETP.NE.AND UP0, UPT, UR5, 0x1, UPT ;  /* 0x000000010500a88c */ /* 0x010fe4000bf05270 */
[----:B------:R-:W-:Y:S02]  /*4910*/  @!UP2 USHF.R.U32.HI UR4, URZ, UR9, UR4 ;  /* 0x00000009ff04a299 */ /* 0x000fe40008011604 */
[----:B------:R-:W-:Y:S02]  /*4920*/  UIMAD.WIDE.U32 UR6, UR13, UR11, URZ ;  /* 0x0000000b0d0672a5 */ /* 0x000fe4000f8e00ff */
[----:B------:R-:W-:Y:S02]  /*4930*/  @!UP2 USEL UR8, UR14, UR4, !UP0 ;  /* 0x000000040e08a287 */ /* 0x000fe4000c000000 */
[----:B------:R-:W-:Y:S03]  /*4940*/  @!UP2 UISETP.NE.AND UP0, UPT, UR10, 0x1, UPT ;  /* 0x000000010a00a88c */ /* 0x000fe6000bf05270 */
[----:B------:R-:W-:Y:S02]  /*4950*/  @!UP2 UMOV UR6, UR7 ;  /* 0x000000070006ac82 */ /* 0x000fe40008000000 */
[----:B------:R-:W3:Y:S02]  /*4960*/  @!UP2 LDCU UR4, c[0x0][0xb20] ;  /* 0x00016400ff04a7ac */ /* 0x000ee40008000800 */
[----:B---3--:R-:W-:Y:S04]  /*4970*/  @!UP2 USHF.R.U32.HI UR6, URZ, UR4, UR6 ;  /* 0x00000004ff06a299 */ /* 0x008fe80008011606 */
[----:B------:R-:W-:Y:S04]  /*4980*/  @!UP2 USEL UR6, UR13, UR6, !UP0 ;  /* 0x000000060d06a287 */ /* 0x000fe8000c000000 */
[----:B------:R-:W-:Y:S02]  /*4990*/  @!UP2 UIADD3 UR4, UPT, UPT, -UR8, UR6, URZ ;  /* 0x000000060804a290 */ /* 0x000fe4000fffe1ff */
[----:B------:R-:W-:Y:S02]  /*49a0*/  @!UP2 UIADD3 UR6, UPT, UPT, UR8, -UR6, URZ ;  /* 0x800000060806a290 */ /* 0x000fe4000fffe0ff */
[----:B------:R-:W-:Y:S02]  /*49b0*/  @!UP2 UIMAD UR14, UR4, UR5, UR14 ;  /* 0x00000005040ea2a4 */ /* 0x000fe4000f8e020e */
[----:B------:R-:W-:Y:S01]  /*49c0*/  @!UP2 UIMAD UR13, UR6, UR10, UR13 ;  /* 0x0000000a060da2a4 */ /* 0x000fe2000f8e020d */
[----:B------:R-:W-:Y:S11]  /*49d0*/  BRA.U UP3, `(.L_x_82) ;  /* 0x0000000103107547 */ /* 0x000ff6000b800000 */
[----:B------:R-:W-:Y:S04]  /*49e0*/  MOV R6, UR48 ;  /* 0x0000003000067c02 */ /* 0x000fe80008000f00 */
[----:B------:R-:W-:Y:S04]  /*49f0*/  SHF.L.U32 R6, R6, 0x1f, RZ ;  /* 0x0000001f06067819 */ /* 0x000fe800000006ff */
[----:B------:R-:W3:Y:S02]  /*4a00*/  SYNCS.PHASECHK.TRANS64.TRYWAIT P2, [UR21+0xc8], R6 ;  /* 0x0000c806ff0075a7 */ /* 0x000ee40008041115 */
[----:B---3--:R-:W-:Y:S05]  /*4a10*/  @!P2 BRA `(.L_x_83) ;  /* 0x0000004400b4a947 */ /* 0x008fea0003800000 */
.L_x_82:
[----:B------:R-:W-:Y:S05]  /*4a20*/  @!P1 BRA `(.L_x_84) ;  /* 0x0000000000309947 */ /* 0x000fea0003800000 */
[----:B------:R-:W-:Y:S01]  /*4a30*/  ISETP.NE.U32.AND P1, PT, R2, RZ, PT ;  /* 0x000000ff0200720c */ /* 0x000fe20003f25070 */
[----:B------:R-:W3:Y:S01]  /*4a40*/  LDCU.64 UR4, c[0x0][0x358] ;  /* 0x00006b00ff0477ac */ /* 0x000ee20008000a00 */
[----:B------:R-:W-:Y:S02]  /*4a50*/  IMAD.MOV.U32 R45, RZ, RZ, 0x1 ;  /* 0x00000001ff2d7424 */ /* 0x000fe400078e00ff */
[----:B------:R-:W-:Y:S11]  /*4a60*/  ISETP.NE.AND.EX P1, PT, R3, RZ, PT, P1 ;  /* 0x000000ff0300720c */ /* 0x000ff60003f25310 */
[----:B------:R-:W-:Y:S02]  /*4a70*/  @!UPT UIADD3 URZ, UPT, UPT, URZ, URZ, URZ ;  /* 0x000000fffffff290 */ /* 0x000fe4000fffe0ff */
[----:B------:R-:W4:Y:S01]  /*4a80*/  @P1 LDC.64 R10, c[0x0][0x888] ;  /* 0x00022200ff0a1b82 */ /* 0x000f220000000a00 */
[----:B--2---:R-:W-:Y:S04]  /*4a90*/  @P1 IMAD R0, R4, UR36, RZ ;  /* 0x0000002404001c24 */ /* 0x004fe8000f8e02ff */
[----:B----4-:R-:W-:Y:S04]  /*4aa0*/  @P1 IMAD.WIDE R10, R0, 0x4, R10 ;  /* 0x00000004000a1825 */ /* 0x010fe800078e020a */
[----:B------:R-:W-:Y:S01]  /*4ab0*/  HFMA2 R0, -RZ, RZ, 0, 5.9604644775390625e-08 ;  /* 0x00000001ff007431 */ /* 0x000fe200000001ff */
[----:B---3-5:R3:W5:Y:S04]  /*4ac0*/  @P1 LDG.E R27, desc[UR4][R10.64] ;  /* 0x000000040a1b1981 */ /* 0x028768000c1e1900 */
[----:B------:R-:W-:Y:S01]  /*4ad0*/  @!P1 PRMT R45, R0, 0x7610, R45 ;  /* 0x00007610002d9816 */ /* 0x000fe2000000002d */
[----:B---3--:R-:W4:Y:S06]  /*4ae0*/  @!P1 LDC R27, c[0x0][0x880] ;  /* 0x00022000ff1b9b82 */ /* 0x008f2c0000000800 */
.L_x_84:
[----:B----45:R-:W-:Y:S01]  /*4af0*/  @!P0 FSETP.EQ.AND P1, PT, R27, RZ, PT ;  /* 0x000000ff1b00820b */ /* 0x030fe20003f22000 */
[----:B------:R-:W-:Y:S01]  /*4b00*/  @!UPT UIADD3 URZ, UPT, UPT, URZ, URZ, URZ ;  /* 0x000000fffffff290 */ /* 0x000fe2000fffe0ff */
[----:B------:R-:W-:Y:S11]  /*4b10*/  @!P0 BRA `(.L_x_85) ;  /* 0x0000000000188947 */ /* 0x000ff60003800000 */
[----:B------:R-:W-:Y:S02]  /*4b20*/  LOP3.LUT P0, RZ, R45, 0xff, RZ, 0xc0, !PT ;  /* 0x000000ff2dff7812 */ /* 0x000fe4000780c0ff */
[----:B------:R-:W-:Y:S04]  /*4b30*/  ISETP.NE.U32.AND P1, PT, R2, RZ, PT ;  /* 0x000000ff0200720c */ /* 0x000fe80003f25070 */
[----:B------:R-:W-:Y:S04]  /*4b40*/  ISETP.NE.AND.EX P1, PT, R3, RZ, PT, P1 ;  /* 0x000000ff0300720c */ /* 0x000fe80003f25310 */
[----:B------:R-:W-:Y:S03]  /*4b50*/  PLOP3.LUT P1, PT, P1, PT, PT, 0x8, 0x80 ;  /* 0x000000000080781c */ /* 0x000fe60000f2e170 */
[----:B------:R-:W-:Y:S11]  /*4b60*/  @P0 FSETP.EQ.AND P1, PT, R27, RZ, PT ;  /* 0x000000ff1b00020b */ /* 0x000ff60003f22000 */
[----:B------:R-:W-:Y:S02]  /*4b70*/  @!UPT UIADD3 URZ, UPT, UPT, URZ, URZ, URZ ;  /* 0x000000fffffff290 */ /* 0x000fe4000fffe0ff */
.L_x_85:
[----:B------:R-:W3:Y:S01]  /*4b80*/  SYNCS.PHASECHK.TRANS64.TRYWAIT P2, [UR21+0xa0], R9 ;  /* 0x0000a009ff0075a7 */ /* 0x000ee20008041115 */
[----:B------:R-:W-:Y:S04]  /*4b90*/  ELECT P0, URZ, PT ;  /* 0x0000000000ff782f */ /* 0x000fe80003800000 */
[----:B------:R-:W-:Y:S11]  /*4ba0*/  PLOP3.LUT P1, PT, P1, P0, PT, 0xf2, 0x2f ;  /* 0x00000000002f781c */ /* 0x000ff60000f21e72 */
[----:B------:R-:W-:Y:S02]  /*4bb0*/  @!UPT UIADD3 URZ, UPT, UPT, URZ, URZ, URZ ;  /* 0x000000fffffff290 */ /* 0x000fe4000fffe0ff */
[----:B------:R-:W-:Y:S05]  /*4bc0*/  @!P1 IADD3 R8, P0, PT, R16, 0x580, RZ ;  /* 0x0000058010089810 */ /* 0x000fea0007f1e0ff */
[----:B--2---:R-:W-:Y:S01]  /*4bd0*/  @!P1 IMAD.X R6, RZ, RZ, R17, P0 ;  /* 0x000000ffff069224 */ /* 0x004fe200000e0611 */
[----:B---3--:R-:W-:Y:S07]  /*4be0*/  @!P2 BRA `(.L_x_86) ;  /* 0x000000440058a947 */ /* 0x008fee0003800000 */
.L_x_181:
[----:B------:R-:W-:Y:S01]  /*4bf0*/  @!P1 R2UR UR5, R8 ;  /* 0x00000000080592ca */ /* 0x000fe200000e0000 */
[----:B------:R-:W-:Y:S01]  /*4c00*/  VOTEU.ALL UP0, P1 ;  /* 0x0000000000ff7886 */ /* 0x000fe20000800000 */
[----:B------:R-:W-:Y:S01]  /*4c10*/  @!P1 R2UR UR4, R6 ;  /* 0x00000000060492ca */ /* 0x000fe200000e0000 */
[----:B--2---:R-:W-:Y:S01]  /*4c20*/  @!P1 IMAD.MOV.U32 R0, RZ, RZ, 0x1000 ;  /* 0x00001000ff009424 */ /* 0x004fe200078e00ff */
[----:B------:R-:W-:Y:S01]  /*4c30*/  UMOV UR6, 0x0 ;  /* 0x0000000000067882 */ /* 0x000fe20000000000 */
[----:B------:R-:W-:Y:S01]  /*4c40*/  UMOV UR7, 0x10000000 ;  /* 0x1000000000077882 */ /* 0x000fe20000000000 */
[----:B------:R-:W-:Y:S01]  /*4c50*/  @!UP0 UIADD3 UR32, UPT, UPT, UR21, 0x200, URZ ;  /* 0x0000020015208890 */ /* 0x000fe2000fffe0ff */
[----:B------:R-:W-:Y:S01]  /*4c60*/  @!P1 IADD3 R8, P0, PT, R16, 0x580, RZ ;  /* 0x0000058010089810 */ /* 0x000fe20007f1e0ff */
[----:B------:R-:W-:Y:S04]  /*4c70*/  VOTEU.ALL UP0, P1 ;  /* 0x0000000000ff7886 */ /* 0x000fe80000800000 */
[----:B------:R-:W-:Y:S02]  /*4c80*/  @!P1 IMAD.X R6, RZ, RZ, R17, P0 ;  /* 0x000000ffff069224 */ /* 0x000fe400000e0611 */
[----:B------:R-:W-:Y:S02]  /*4c90*/  IMAD.U32 R10, RZ, RZ, UR5 ;  /* 0x00000005ff0a7e24 */ /* 0x000fe4000f8e00ff */
[----:B------:R-:W-:Y:S03]  /*4ca0*/  IMAD.U32 R11, RZ, RZ, UR4 ;  /* 0x00000004ff0b7e24 */ /* 0x000fe6000f8e00ff */
[----:B------:R-:W-:Y:S02]  /*4cb0*/  @!P1 R2UR UR4, R10 ;  /* 0x000000000a0492ca */ /* 0x000fe400000e0000 */
[----:B------:R-:W-:Y:S11]  /*4cc0*/  @!P1 R2UR UR5, R11 ;  /* 0x000000000b0592ca */ /* 0x000ff600000e0000 */
[----:B------:R-:W-:Y:S02]  /*4cd0*/  @!UPT UIADD3 URZ, UPT, UPT, URZ, URZ, URZ ;  /* 0x000000fffffff290 */ /* 0x000fe4000fffe0ff */
[----:B------:R2:W-:Y:S01]  /*4ce0*/  @!UP0 UTMALDG.3D [UR32], [UR4], desc[UR6] ;  /* 0x00000620040085b4 */ /* 0x0005e20008011000 */
[----:B------:R2:W-:Y:S01]  /*4cf0*/  @!P1 SYNCS.ARRIVE.TRANS64.RED.A0TR RZ, [UR21+0x80], R0 ;  /* 0x00008000ffff99a7 */ /* 0x0005e20008300415 */
[----:B------:R-:W-:Y:S01]  /*4d00*/  SYNCS.ARRIVE.TRANS64.RED.A1T0 RZ, [UR40], RZ ;  /* 0x000000ffffff79a7 */ /* 0x000fe20008100428 */
[----:B------:R-:W3:Y:S02]  /*4d10*/  SYNCS.PHASECHK.TRANS64.TRYWAIT P2, [UR21+0xa8], R9 ;  /* 0x0000a809ff0075a7 */ /* 0x000ee40008041115 */
[----:B--23--:R-:W-:Y:S05]  /*4d20*/  @!P2 BRA `(.L_x_87) ;  /* 0x000000440020a947 */ /* 0x00cfea0003800000 */
.L_x_183:
        /* <DEDUP_REMOVED lines=8> */
[----:B------:R-:W-:Y:S01]  /*4db0*/  @!UP0 UIADD3 UR24, UPT, UPT, UR21, 0x1200, URZ ;  /* 0x0000120015188890 */ /* 0x000fe2000fffe0ff */
[----:B------:R-:W-:Y:S01]  /*4dc0*/  VOTEU.ALL UP0, P1 ;  /* 0x0000000000ff7886 */ /* 0x000fe20000800000 */
[----:B------:R-:W-:Y:S01]  /*4dd0*/  UMOV UR27, UR35 ;  /* 0x00000023001b7c82 */ /* 0x000fe20008000000 */
[----:B------:R-:W-:Y:S02]  /*4de0*/  UMOV UR28, UR36 ;  /* 0x00000024001c7c82 */ /* 0x000fe40008000000 */
[----:B------:R-:W-:Y:S02]  /*4df0*/  IMAD.U32 R10, RZ, RZ, UR5 ;  /* 0x00000005ff0a7e24 */ /* 0x000fe4000f8e00ff */
[----:B------:R-:W-:Y:S02]  /*4e00*/  IMAD.U32 R11, RZ, RZ, UR4 ;  /* 0x00000004ff0b7e24 */ /* 0x000fe4000f8e00ff */
[----:B------:R-:W-:Y:S01]  /*4e10*/  @!P1 IMAD.X R6, RZ, RZ, R17, P0 ;  /* 0x000000ffff069224 */ /* 0x000fe200000e0611 */
        /* <DEDUP_REMOVED lines=8> */
.L_x_185:
[----:B------:R-:W-:Y:S01]  /*4ea0*/  @!P1 R2UR UR5, R8 ;  /* 0x00000000080592ca */ /* 0x000fe200000e0000 */
[----:B------:R-:W-:Y:S01]  /*4eb0*/  VOTEU.ALL UP0, P1 ;  /* 0x0000000000ff7886 */ /* 0x000fe20000800000 */
[----:B------:R-:W-:Y:S01]  /*4ec0*/  @!P1 R2UR UR4, R6 ;  /* 0x00000000060492ca */ /* 0x000fe200000e0000 */
[----:B--2---:R-:W-:Y:S01]  /*4ed0*/  @!P1 IMAD.MOV.U32 R0, RZ, RZ, 0x1000 ;  /* 0x00001000ff009424 */ /* 0x004fe200078e00ff */
[----:B------:R-:W-:Y:S01]  /*4ee0*/  UMOV UR6, 0x0 ;  /* 0x0000000000067882 */ /* 0x000fe20000000000 */
[----:B------:R-:W-:Y:S01]  /*4ef0*/  UMOV UR7, 0x10000000 ;  /* 0x1000000000077882 */ /* 0x000fe20000000000 */
[----:B------:R-:W-:Y:S01]  /*4f00*/  @!UP0 UIADD3 UR18, UPT, UPT, UR34, 0x40, URZ ;  /* 0x0000004022128890 */ /* 0x000fe2000fffe0ff */
[----:B------:R-:W-:Y:S01]  /*4f10*/  VIADD R14, R14, 0x1 ;  /* 0x000000010e0e7836 */ /* 0x000fe20000000000 */
[----:B------:R-:W-:Y:S01]  /*4f20*/  @!UP0 UIADD3 UR16, UPT, UPT, UR21, 0x2200, URZ ;  /* 0x0000220015108890 */ /* 0x000fe2000fffe0ff */
[----:B------:R-:W-:Y:S01]  /*4f30*/  VOTEU.ALL UP0, P1 ;  /* 0x0000000000ff7886 */ /* 0x000fe20000800000 */
[----:B------:R-:W-:Y:S01]  /*4f40*/  UMOV UR19, UR35 ;  /* 0x0000002300137c82 */ /* 0x000fe20008000000 */
[----:B------:R-:W-:Y:S02]  /*4f50*/  UMOV UR20, UR36 ;  /* 0x0000002400147c82 */ /* 0x000fe40008000000 */
        /* <DEDUP_REMOVED lines=10> */
.L_x_187:
[----:B------:R-:W-:Y:S01]  /*5000*/  @!P1 IADD3 R6, P0, PT, R16, 0x580, RZ ;  /* 0x0000058010069810 */ /* 0x000fe20007f1e0ff */
[----:B------:R-:W-:Y:S01]  /*5010*/  VOTEU.ALL UP0, P1 ;  /* 0x0000000000ff7886 */ /* 0x000fe20000800000 */
[----:B------:R-:W-:Y:S01]  /*5020*/  UMOV UR6, 0x0 ;  /* 0x0000000000067882 */ /* 0x000fe20000000000 */
[----:B------:R-:W-:Y:S01]  /*5030*/  UMOV UR7, 0x10000000 ;  /* 0x1000000000077882 */ /* 0x000fe20000000000 */
[----:B------:R-:W-:Y:S01]  /*5040*/  @!P1 R2UR UR5, R6 ;  /* 0x00000000060592ca */ /* 0x000fe200000e0000 */
[----:B--2---:R-:W-:Y:S01]  /*5050*/  @!P1 IMAD.X R0, RZ, RZ, R17, P0 ;  /* 0x000000ffff009224 */ /* 0x004fe200000e0611 */
[----:B------:R-:W-:Y:S01]  /*5060*/  @!UP0 UIADD3 UR10, UPT, UPT, UR34, 0x60, URZ ;  /* 0x00000060220a8890 */ /* 0x000fe2000fffe0ff */
[----:B------:R-:W-:Y:S01]  /*5070*/  R2UR UR18, R47 ;  /* 0x000000002f1272ca */ /* 0x000fe200000e0000 */
[----:B------:R-:W-:Y:S01]  /*5080*/  @!UP0 UIADD3 UR8, UPT, UPT, UR21, 0x3200, URZ ;  /* 0x0000320015088890 */ /* 0x000fe2000fffe0ff */
[----:B------:R-:W-:Y:S01]  /*5090*/  R2UR UR16, R48 ;  /* 0x00000000301072ca */ /* 0x000fe200000e0000 */
[----:B------:R-:W-:Y:S01]  /*50a0*/  @!UP0 UIADD3 UR9, UPT, UPT, UR21, 0x98, URZ ;  /* 0x0000009815098890 */ /* 0x000fe2000fffe0ff */
[----:B------:R-:W-:Y:S01]  /*50b0*/  @!P1 R2UR UR4, R0 ;  /* 0x00000000000492ca */ /* 0x000fe200000e0000 */
[----:B------:R-:W-:Y:S01]  /*50c0*/  VOTEU.ALL UP0, P1 ;  /* 0x0000000000ff7886 */ /* 0x000fe20000800000 */
[----:B------:R-:W-:Y:S01]  /*50d0*/  UMOV UR11, UR35 ;  /* 0x00000023000b7c82 */ /* 0x000fe20008000000 */
[----:B------:R-:W-:Y:S01]  /*50e0*/  UMOV UR12, UR36 ;  /* 0x00000024000c7c82 */ /* 0x000fe20008000000 */
[C---:B------:R-:W-:Y:S01]  /*50f0*/  ISETP.NE.AND P0, PT, R14.reuse, 0x2, PT ;  /* 0x000000020e00780c */ /* 0x040fe20003f05270 */
[----:B------:R-:W-:Y:S01]  /*5100*/  UPLOP3.LUT UP3, UPT, UPT, UPT, UPT, 0x80, 0x8 ;  /* 0x000000000008789c */ /* 0x000fe20003f6f070 */
[----:B------:R-:W-:Y:S01]  /*5110*/  IMAD.U32 R8, RZ, RZ, UR5 ;  /* 0x00000005ff087e24 */ /* 0x000fe2000f8e00ff */
[----:B------:R-:W-:Y:S01]  /*5120*/  LOP3.LUT R15, R15, 0x1, RZ, 0x3c, !PT ;  /* 0x000000010f0f7812 */ /* 0x000fe200078e3cff */
[----:B------:R-:W-:Y:S01]  /*5130*/  UMOV UR36, UR29 ;  /* 0x0000001d00247c82 */ /* 0x000fe20008000000 */
[----:B------:R-:W-:Y:S01]  /*5140*/  SEL R0, RZ, 0x1, P0 ;  /* 0x00000001ff007807 */ /* 0x000fe20000000000 */
[----:B------:R-:W-:Y:S01]  /*5150*/  UIADD3 UR20, UPT, UPT, UR13, UR18, URZ ;  /* 0x000000120d147290 */ /* 0x000fe2000fffe0ff */
[----:B------:R-:W-:Y:S01]  /*5160*/  SEL R14, R14, RZ, P0 ;  /* 0x000000ff0e0e7207 */ /* 0x000fe20000000000 */
[----:B------:R-:W-:Y:S01]  /*5170*/  UIADD3 UR16, UPT, UPT, UR14, UR16, URZ ;  /* 0x000000100e107290 */ /* 0x000fe2000fffe0ff */
[----:B------:R-:W-:Y:S01]  /*5180*/  IMAD.U32 R9, RZ, RZ, UR4 ;  /* 0x00000004ff097e24 */ /* 0x000fe2000f8e00ff */
[----:B------:R-:W-:Y:S02]  /*5190*/  @!P1 R2UR UR4, R8 ;  /* 0x00000000080492ca */ /* 0x000fe400000e0000 */
[----:B------:R-:W-:Y:S02]  /*51a0*/  LOP3.LUT R13, R13, R0, RZ, 0x3c, !PT ;  /* 0x000000000d0d7212 */ /* 0x000fe400078e3cff */
[----:B------:R-:W-:Y:S11]  /*51b0*/  @!P1 R2UR UR5, R9 ;  /* 0x00000000090592ca */ /* 0x000ff600000e0000 */
[----:B------:R-:W-:Y:S02]  /*51c0*/  @!UPT UIADD3 URZ, UPT, UPT, URZ, URZ, URZ ;  /* 0x000000fffffff290 */ /* 0x000fe4000fffe0ff */
[----:B------:R2:W-:Y:S01]  /*51d0*/  @!UP0 UTMALDG.3D [UR8], [UR4], desc[UR6] ;  /* 0x00000608040085b4 */ /* 0x0005e20008011000 */
[----:B------:R2:W-:Y:S01]  /*51e0*/  @!P1 SYNCS.ARRIVE.TRANS64.RED.A0TR RZ, [UR21+0x98], R7 ;  /* 0x00009807ffff99a7 */ /* 0x0005e20008300415 */
[----:B------:R-:W-:Y:S01]  /*51f0*/  SYNCS.ARRIVE.TRANS64.RED.A1T0 RZ, [UR37], RZ ;  /* 0x000000ffffff79a7 */ /* 0x000fe20008100425 */
[----:B------:R-:W-:Y:S05]  /*5200*/  BRA.U UP1, `(.L_x_90) ;  /* 0xfffffff101707547 */ /* 0x000fea000b83ffff */
[----:B------:R-:W-:-:S04]  /*5210*/  SHF.L.U32 R2, R15, 0x1f, RZ ;  /* 0x0000001f0f027819 */ /* 0x000fc800000006ff */
[----:B------:R-:W3:Y:S02]  /*5220*/  SYNCS.PHASECHK.TRANS64.TRYWAIT P0, [UR21+0xa0], R2 ;  /* 0x0000a002ff0075a7 */ /* 0x000ee40008001115 */
[----:B---3--:R-:W-:Y:S05]  /*5230*/  @!P0 BRA `(.L_x_91) ;  /* 0x0000004000248947 */ /* 0x008fea0003800000 */
.L_x_189:
[----:B------:R-:W4:Y:S02]  /*5240*/  SYNCS.PHASECHK.TRANS64.TRYWAIT P0, [UR21+0xa8], R2 ;  /* 0x0000a802ff0075a7 */ /* 0x000f240008001115 */
[----:B----4-:R-:W-:Y:S05]  /*5250*/  @!P0 BRA `(.L_x_92) ;  /* 0x0000004000348947 */ /* 0x010fea0003800000 */
.L_x_191:
[----:B------:R-:W4:Y:S02]  /*5260*/  SYNCS.PHASECHK.TRANS64.TRYWAIT P0, [UR21+0xb0], R2 ;  /* 0x0000b002ff0075a7 */ /* 0x000f240008001115 */
[----:B----4-:R-:W-:Y:S05]  /*5270*/  @!P0 BRA `(.L_x_93) ;  /* 0x0000004000448947 */ /* 0x010fea0003800000 */
.L_x_193:
[----:B---3--:R-:W-:-:S07]  /*5280*/  MOV R0, UR21 ;  /* 0x0000001500007c02 */ /* 0x008fce0008000f00 */
.L_x_94:
[----:B---3--:R-:W-:-:S04]  /*5290*/  SHF.L.U32 R2, R15, 0x1f, RZ ;  /* 0x0000001f0f027819 */ /* 0x008fc800000006ff */
[----:B------:R3:W4:Y:S03]  /*52a0*/  SYNCS.PHASECHK.TRANS64.TRYWAIT P0, [R0+URZ+0xb8], R2 ;  /* 0x0000b802000075a7 */ /* 0x00072600080011ff */
[----:B----4-:R-:W-:Y:S05]  /*52b0*/  @!P0 NANOSLEEP.SYNCS 0x989680 ;  /* 0x009896800000895d */ /* 0x010fea0003900000 */
[----:B------:R-:W4:Y:S02]  /*52c0*/  @!P0 SYNCS.PHASECHK.TRANS64 P0, [R0+URZ+0xb8], R2 ;  /* 0x0000b802000085a7 */ /* 0x000f2400080010ff */
[----:B-12-4-:R-:W-:Y:S05]  /*52d0*/  @P0 EXIT ;  /* 0x000000000000094d */ /* 0x016fea0003800000 */
[----:B------:R-:W-:Y:S05]  /*52e0*/  BRA `(.L_x_94) ;  /* 0xfffffffc00e87947 */ /* 0x000fea000383ffff */
.L_x_79:
[----:B------:R-:W-:-:S06]  /*52f0*/  UISETP.GE.AND UP0, UPT, UR17, 0x4, UPT ;  /* 0x000000041100788c */ /* 0x000fcc000bf06270 */
[----:B------:R-:W-:-:S13]  /*5300*/  PLOP3.LUT P0, PT, PT, PT, UP0, 0x80, 0x8 ;  /* 0x000000000008781c */ /* 0x000fda0003f0f008 */
[----:B------:R-:W-:Y:S05]  /*5310*/  @!P0 EXIT ;  /* 0x000000000000894d */ /* 0x000fea0003800000 */
[----:B------:R-:W1:Y:S08]  /*5320*/  S2UR UR4, SR_CgaCtaId ;  /* 0x00000000000479c3 */ /* 0x000e700000008800 */
[----:B------:R-:W-:Y:S01]  /*5330*/  BAR.SYNC.DEFER_BLOCKING 0x6, 0xa0 ;  /* 0x0182800000007b1d */ /* 0x000fe20000010000 */
[C---:B------:R-:W-:Y:S01]  /*5340*/  IMAD.SHL.U32 R3, R57.reuse, 0x20, RZ ;  /* 0x0000002039037824 */ /* 0x040fe200078e00ff */
[C---:B------:R-:W-:Y:S01]  /*5350*/  LOP3.LUT P0, RZ, R57.reuse, 0x4, RZ, 0xc0, !PT ;  /* 0x0000000439ff7812 */ /* 0x040fe2000780c0ff */
[C---:B------:R-:W-:Y:S01]  /*5360*/  IMAD.SHL.U32 R2, R57.reuse, 0x10, RZ ;  /* 0x0000001039027824 */ /* 0x040fe200078e00ff */
[----:B------:R-:W-:Y:S01]  /*5370*/  CS2R R52, SRZ ;  /* 0x0000000000347805 */ /* 0x000fe2000001ff00 */
[----:B------:R-:W-:Y:S01]  /*5380*/  IMAD.SHL.U32 R44, R57, 0x4, RZ ;  /* 0x00000004392c7824 */ /* 0x000fe200078e00ff */
[----:B------:R-:W-:-:S02]  /*5390*/  UMOV UR44, 0x400 ;  /* 0x00000400002c7882 */ /* 0x000fc40000000000 */
[----:B------:R-:W2:Y:S01]  /*53a0*/  LDC.64 R42, c[0x0][0x8b0] ;  /* 0x00022c00ff2a7b82 */ /* 0x000ea20000000a00 */
[----:B------:R-:W-:Y:S01]  /*53b0*/  LOP3.LUT R4, R3, 0xc0, RZ, 0xc0, !PT ;  /* 0x000000c003047812 */ /* 0x000fe200078ec0ff */
[----:B------:R-:W-:Y:S01]  /*53c0*/  IMAD.U32 R23, R57, 0x10000, RZ ;  /* 0x0001000039177824 */ /* 0x000fe200078e00ff */
[----:B------:R-:W-:Y:S01]  /*53d0*/  LOP3.LUT R2, R2, 0x600, RZ, 0xc0, !PT ;  /* 0x0000060002027812 */ /* 0x000fe200078ec0ff */
[----:B------:R-:W-:Y:S01]  /*53e0*/  IMAD.MOV.U32 R56, RZ, RZ, 0x20 ;  /* 0x00000020ff387424 */ /* 0x000fe200078e00ff */
[----:B------:R-:W-:Y:S01]  /*53f0*/  LOP3.LUT R44, R4, 0x18, R44, 0xf8, !PT ;  /* 0x00000018042c7812 */ /* 0x000fe200078ef82c */
[----:B------:R-:W-:Y:S01]  /*5400*/  IMAD.MOV.U32 R55, RZ, RZ, 0x1 ;  /* 0x00000001ff377424 */ /* 0x000fe200078e00ff */
[----:B------:R-:W-:Y:S01]  /*5410*/  SHF.R.U32.HI R4, RZ, 0x1, R57 ;  /* 0x00000001ff047819 */ /* 0x000fe20000011639 */
[----:B------:R-:W3:Y:S01]  /*5420*/  LDC.64 R40, c[0x0][0x8a8] ;  /* 0x00022a00ff287b82 */ /* 0x000ee20000000a00 */
[--C-:B------:R-:W-:Y:S01]  /*5430*/  LOP3.LUT R2, R2, 0x20, R3.reuse, 0xf8, !PT ;  /* 0x0000002002027812 */ /* 0x100fe200078ef803 */
[----:B------:R-:W-:Y:S01]  /*5440*/  IMAD.MOV.U32 R22, RZ, RZ, RZ ;  /* 0x000000ffff167224 */ /* 0x000fe200078e00ff */
[----:B------:R-:W-:Y:S01]  /*5450*/  LOP3.LUT R23, R23, 0x600000, RZ, 0xc0, !PT ;  /* 0x0060000017177812 */ /* 0x000fe200078ec0ff */
[----:B------:R-:W-:Y:S01]  /*5460*/  IMAD.MOV.U32 R54, RZ, RZ, RZ ;  /* 0x000000ffff367224 */ /* 0x000fe200078e00ff */
[----:B------:R-:W-:Y:S01]  /*5470*/  LOP3.LUT R44, R44, 0x8, R4, 0x78, !PT ;  /* 0x000000082c2c7812 */ /* 0x000fe200078e7804 */
[----:B------:R-:W4:Y:S01]  /*5480*/  LDCU UR59, c[0x0][0x370] ;  /* 0x00006e00ff3b77ac */ /* 0x000f220008000800 */
[----:B------:R-:W-:-:S02]  /*5490*/  LOP3.LUT R2, R2, 0x100, R3, 0xf8, !PT ;  /* 0x0000010002027812 */ /* 0x000fc400078ef803 */
[----:B------:R-:W-:Y:S01]  /*54a0*/  LOP3.LUT R57, R57, 0x60, RZ, 0xc0, !PT ;  /* 0x0000006039397812 */ /* 0x000fe200078ec0ff */
[----:B-1----:R-:W-:Y:S01]  /*54b0*/  ULEA UR44, UR4, UR44, 0x18 ;  /* 0x0000002c042c7291 */ /* 0x002fe2000f8ec0ff */
[----:B------:R-:W-:Y:S01]  /*54c0*/  LOP3.LUT R44, R2, R44, RZ, 0xfc, !PT ;  /* 0x0000002c022c7212 */ /* 0x000fe200078efcff */
[----:B------:R-:W1:Y:S01]  /*54d0*/  LDCU UR43, c[0x0][0xb0c] ;  /* 0x00016180ff2b77ac */ /* 0x000e620008000800 */
[----:B------:R-:W-:Y:S01]  /*54e0*/  SEL R56, R56, 0xffffffe0, !P0 ;  /* 0xffffffe038387807 */ /* 0x000fe20004000000 */
[----:B------:R-:W-:Y:S01]  /*54f0*/  UIADD3 UR4, UPT, UPT, UR44, 0x200, URZ ;  /* 0x000002002c047890 */ /* 0x000fe2000fffe0ff */
[----:B------:R-:W1:Y:S04]  /*5500*/  LDCU UR39, c[0x0][0xb30] ;  /* 0x00016600ff2777ac */ /* 0x000e680008000800 */
[----:B------:R-:W4:Y:S01]  /*5510*/  LDS R0, [UR44+0x180] ;  /* 0x0001802cff007984 */ /* 0x000f220008000800 */
[----:B------:R-:W-:Y:S01]  /*5520*/  IMAD.U32 R50, RZ, RZ, UR4 ;  /* 0x00000004ff327e24 */ /* 0x000fe2000f8e00ff */
[----:B------:R-:W1:Y:S01]  /*5530*/  LDCU.64 UR56, c[0x0][0x888] ;  /* 0x00011100ff3877ac */ /* 0x000e620008000a00 */
[----:B------:R-:W1:Y:S01]  /*5540*/  LDCU.64 UR40, c[0x0][0xb28] ;  /* 0x00016500ff2877ac */ /* 0x000e620008000a00 */
[----:B------:R-:W1:Y:S01]  /*5550*/  LDCU.64 UR62, c[0x0][0x890] ;  /* 0x00011200ff3e77ac */ /* 0x000e620008000a00 */
[----:B------:R-:W1:Y:S01]  /*5560*/  LDCU.128 UR52, c[0x0][0xb10] ;  /* 0x00016200ff3477ac */ /* 0x000e620008000c00 */
[----:B------:R-:W1:Y:S01]  /*5570*/  LDCU UR58, c[0x0][0x374] ;  /* 0x00006e80ff3a77ac */ /* 0x000e620008000800 */
[----:B------:R-:W-:Y:S01]  /*5580*/  UMOV UR47, URZ ;  /* 0x000000ff002f7c82 */ /* 0x000fe20008000000 */
[----:B------:R-:W-:Y:S01]  /*5590*/  UMOV UR46, URZ ;  /* 0x000000ff002e7c82 */ /* 0x000fe20008000000 */
[----:B-1234-:R-:W-:-:S07]  /*55a0*/  IMAD.IADD R23, R0, 0x1, R23 ;  /* 0x0000000100177824 */ /* 0x01efce00078e0217 */
.L_x_138:
[C---:B------:R-:W-:Y:S02]  /*55b0*/  LEA R3, R52.reuse, UR44, 0x3 ;  /* 0x0000002c34037c11 */ /* 0x040fe4000f8e18ff */
[----:B------:R-:W-:Y:S02]  /*55c0*/  SHF.L.U32 R0, R53, 0x1f, RZ ;  /* 0x0000001f35007819 */ /* 0x000fe400000006ff */
[----:B-1----:R-:W-:Y:S02]  /*55d0*/  LEA R4, R52, UR44, 0x4 ;  /* 0x0000002c34047c11 */ /* 0x002fe4000f8e20ff */
[----:B------:R-:W1:Y:S02]  /*55e0*/  SYNCS.PHASECHK.TRANS64.TRYWAIT P0, [R3+URZ+0xd0], R0 ;  /* 0x0000d000030075a7 */ /* 0x000e6400080011ff */
[----:B-12---:R-:W-:Y:S05]  /*55f0*/  @!P0 BRA `(.L_x_95) ;  /* 0x0000003c007c8947 */ /* 0x006fea0003800000 */
.L_x_194:
        /* <DEDUP_REMOVED lines=8> */
[----:B--2---:R-:W-:Y:S11]  /*5680*/  LOP3.LUT P0, RZ, R6, 0x1, RZ, 0xc0, !PT ;  /* 0x0000000106ff7812 */ /* 0x004ff6000780c0ff */
[----:B------:R-:W-:Y:S02]  /*5690*/  @!UPT UIADD3 URZ, UPT, UPT, URZ, URZ, URZ ;  /* 0x000000fffffff290 */ /* 0x000fe4000fffe0ff */
[----:B---3--:R-:W-:Y:S01]  /*56a0*/  VOTEU.ANY UP1, P0 ;  /* 0x0000000000ff7886 */ /* 0x008fe20000020100 */
[----:B------:R-:W-:Y:S01]  /*56b0*/  PLOP3.LUT P0, PT, PT, PT, UP1, 0x80, 0x8 ;  /* 0x000000000008781c */ /* 0x000fe20003f0f018 */
[----:B------:R-:W-:Y:S11]  /*56c0*/  UP2UR UR61, UPR, URZ, 0x2 ;  /* 0x00000002ff3d7883 */ /* 0x000ff60008000000 */
[----:B------:R-:W-:Y:S01]  /*56d0*/  @!UPT UIADD3 URZ, UPT, UPT, URZ, URZ, URZ ;  /* 0x000000fffffff290 */ /* 0x000fe2000fffe0ff */
[----:B-1----:R-:W-:Y:S02]  /*56e0*/  @P0 SHF.R.U32.HI R0, RZ, 0x10, R5 ;  /* 0x00000010ff000819 */ /* 0x002fe40000011605 */
        /* <DEDUP_REMOVED lines=12> */
[----:B------:R-:W2:Y:S01]  /*57b0*/  LDCU UR12, c[0x0][0xb20] ;  /* 0x00016400ff0c77ac */ /* 0x000ea20008000800 */
[----:B------:R-:W-:Y:S02]  /*57c0*/  UIMAD.WIDE.U32 UR4, UR58, UR55, URZ ;  /* 0x000000373a0472a5 */ /* 0x000fe4000f8e00ff */
[----:B------:R-:W-:Y:S02]  /*57d0*/  UIMAD.WIDE.U32 UR6, UR59, UR52, URZ ;  /* 0x000000343b0672a5 */ /* 0x000fe4000f8e00ff */
[----:B------:R-:W-:Y:S02]  /*57e0*/  UISETP.NE.AND UP0, UPT, UR54, 0x1, UPT ;  /* 0x000000013600788c */ /* 0x000fe4000bf05270 */
[----:B------:R-:W-:Y:S02]  /*57f0*/  UIMAD.WIDE.U32 UR8, UR37, UR55, URZ ;  /* 0x00000037250872a5 */ /* 0x000fe4000f8e00ff */
[----:B------:R-:W-:Y:S02]  /*5800*/  UIMAD.WIDE.U32 UR10, UR38, UR52, URZ ;  /* 0x00000034260a72a5 */ /* 0x000fe4000f8e00ff */
[----:B------:R-:W-:Y:S02]  /*5810*/  UISETP.NE.AND UP1, UPT, UR43, 0x1, UPT ;  /* 0x000000012b00788c */ /* 0x000fe4000bf25270 */
[----:B------:R-:W-:Y:S01]  /*5820*/  UISETP.NE.AND UP2, UPT, UR42, 0x1, UPT ;  /* 0x000000012a00788c */ /* 0x000fe2000bf45270 */
[----:B------:R-:W-:Y:S02]  /*5830*/  UMOV UR4, UR5 ;  /* 0x0000000500047c82 */ /* 0x000fe40008000000 */
[----:B--2---:R-:W-:Y:S03]  /*5840*/  USHF.R.U32.HI UR5, URZ, UR12, UR4 ;  /* 0x0000000cff057299 */ /* 0x004fe60008011604 */
[----:B------:R-:W-:Y:S02]  /*5850*/  UMOV UR4, UR7 ;  /* 0x0000000700047c82 */ /* 0x000fe40008000000 */
[----:B------:R-:W-:Y:S02]  /*5860*/  USHF.R.U32.HI UR7, URZ, UR53, UR4 ;  /* 0x00000035ff077299 */ /* 0x000fe40008011604 */
[----:B------:R-:W-:Y:S02]  /*5870*/  USEL UR4, UR58, UR5, !UP0 ;  /* 0x000000053a047287 */ /* 0x000fe4000c000000 */
[----:B------:R-:W-:Y:S01]  /*5880*/  USEL UR7, UR59, UR7, !UP1 ;  /* 0x000000073b077287 */ /* 0x000fe2000c800000 */
[----:B------:R-:W-:Y:S01]  /*5890*/  UMOV UR5, UR9 ;  /* 0x0000000900057c82 */ /* 0x000fe20008000000 */
[----:B------:R-:W-:Y:S02]  /*58a0*/  UIMAD.WIDE.U32 UR8, UR4, UR40, URZ ;  /* 0x00000028040872a5 */ /* 0x000fe4000f8e00ff */
[----:B------:R-:W-:Y:S03]  /*58b0*/  USHF.R.U32.HI UR6, URZ, UR12, UR5 ;  /* 0x0000000cff067299 */ /* 0x000fe60008011605 */
[----:B------:R-:W-:Y:S01]  /*58c0*/  UMOV UR5, UR11 ;  /* 0x0000000b00057c82 */ /* 0x000fe20008000000 */
[----:B------:R-:W-:Y:S02]  /*58d0*/  UIMAD.WIDE.U32 UR10, UR7, UR40, URZ ;  /* 0x00000028070a72a5 */ /* 0x000fe4000f8e00ff */
[----:B------:R-:W-:Y:S02]  /*58e0*/  USHF.R.U32.HI UR12, URZ, UR53, UR5 ;  /* 0x00000035ff0c7299 */ /* 0x000fe40008011605 */
[----:B------:R-:W-:Y:S01]  /*58f0*/  USEL UR6, UR37, UR6, !UP0 ;  /* 0x0000000625067287 */ /* 0x000fe2000c000000 */
[----:B------:R-:W-:Y:S02]  /*5900*/  UMOV UR5, UR9 ;  /* 0x0000000900057c82 */ /* 0x000fe40008000000 */
[----:B------:R-:W-:Y:S01]  /*5910*/  UMOV UR10, UR11 ;  /* 0x0000000b000a7c82 */ /* 0x000fe20008000000 */
[----:B------:R-:W-:Y:S02]  /*5920*/  @UP2 USHF.R.U32.HI UR4, URZ, UR41, UR5 ;  /* 0x00000029ff042299 */ /* 0x000fe40008011605 */
[----:B------:R-:W-:Y:S02]  /*5930*/  @UP2 USHF.R.U32.HI UR7, URZ, UR41, UR10 ;  /* 0x00000029ff072299 */ /* 0x000fe4000801160a */
[----:B------:R-:W-:Y:S02]  /*5940*/  UIMAD UR4, UR42, UR4, URZ ;  /* 0x000000042a0472a4 */ /* 0x000fe4000f8e02ff */
        /* <DEDUP_REMOVED lines=8> */
[----:B------:R-:W-:Y:S02]  /*59d0*/  USEL UR11, UR6, UR4, !UP2 ;  /* 0x00000004060b7287 */ /* 0x000fe4000d000000 */
[----:B------:R-:W-:Y:S02]  /*59e0*/  UIADD3 UR8, UPT, UPT, -UR5, URZ, URZ ;  /* 0x000000ff05087290 */ /* 0x000fe4000fffe1ff */
[----:B------:R-:W-:Y:S01]  /*59f0*/  UIADD3 UR10, UPT, UPT, -UR11, URZ, URZ ;  /* 0x000000ff0b0a7290 */ /* 0x000fe2000fffe1ff */
[----:B------:R-:W-:Y:S01]  /*5a00*/  @!UP0 UMOV UR4, UR9 ;  /* 0x0000000900048c82 */ /* 0x000fe20008000000 */
[----:B------:R-:W-:Y:S02]  /*5a10*/  UIADD3 UR9, UPT, UPT, -UR6, URZ, URZ ;  /* 0x000000ff06097290 */ /* 0x000fe4000fffe1ff */
[----:B------:R-:W-:Y:S02]  /*5a20*/  @!UP0 USHF.R.U32.HI UR4, URZ, UR41, UR4 ;  /* 0x00000029ff048299 */ /* 0x000fe40008011604 */
[----:B------:R-:W-:Y:S02]  /*5a30*/  UIMAD UR10, UR42, UR10, UR6 ;  /* 0x0000000a2a0a72a4 */ /* 0x000fe4000f8e0206 */
[----:B------:R-:W-:Y:S04]  /*5a40*/  @!UP0 USEL UR4, UR5, UR4, !UP2 ;  /* 0x0000000405048287 */ /* 0x000fe8000d000000 */
[----:B------:R-:W-:Y:S02]  /*5a50*/  @!UP0 UIMAD UR10, UR7, UR10, UR4 ;  /* 0x0000000a070a82a4 */ /* 0x000fe4000f8e0204 */
[----:B------:R-:W-:Y:S02]  /*5a60*/  @!UP0 UIADD3 UR11, UPT, UPT, UR11, -UR4, URZ ;  /* 0x800000040b0b8290 */ /* 0x000fe4000fffe0ff */
[----:B------:R-:W-:Y:S02]  /*5a70*/  UIMAD UR7, UR43, UR8, UR38 ;  /* 0x000000082b0772a4 */ /* 0x000fe4000f8e0226 */
[----:B------:R-:W-:Y:S02]  /*5a80*/  @!UP0 UIMAD UR6, UR11, UR42, UR5 ;  /* 0x0000002a0b0682a4 */ /* 0x000fe4000f8e0205 */
[----:B------:R-:W-:Y:S01]  /*5a90*/  UIMAD UR4, UR54, UR9, UR37 ;  /* 0x00000009360472a4 */ /* 0x000fe2000f8e0225 */
[----:B------:R-:W-:Y:S02]  /*5aa0*/  @!UP0 UMOV UR5, UR10 ;  /* 0x0000000a00058c82 */ /* 0x000fe40008000000 */
[----:B------:R-:W-:Y:S02]  /*5ab0*/  UIMAD UR38, UR5, UR43, UR7 ;  /* 0x0000002b052672a4 */ /* 0x000fe4000f8e0207 */
[----:B------:R-:W-:Y:S11]  /*5ac0*/  UIMAD UR37, UR6, UR54, UR4 ;  /* 0x00000036062572a4 */ /* 0x000ff6000f8e0204 */
[----:B------:R-:W-:Y:S01]  /*5ad0*/  @!UPT UIADD3 URZ, UPT, UPT, URZ, URZ, URZ ;  /* 0x000000fffffff290 */ /* 0x000fe2000fffe0ff */
.L_x_96:
[----:B------:R-:W-:Y:S01]  /*5ae0*/  UISETP.NE.AND UP0, UPT, UR39, 0x1, UPT ;  /* 0x000000012700788c */ /* 0x000fe2000bf05270 */
[----:B------:R-:W-:Y:S01]  /*5af0*/  LOP3.LUT P0, RZ, R50, 0x1b0, RZ, 0xc0, !PT ;  /* 0x000001b032ff7812 */ /* 0x000fe2000780c0ff */
[----:B------:R-:W-:Y:S01]  /*5b00*/  USHF.L.U32 UR50, UR16, 0x6, URZ ;  /* 0x0000000610327899 */ /* 0x000fe200080006ff */
[----:B------:R-:W-:Y:S01]  /*5b10*/  BSSY.RECONVERGENT B6, `(.L_x_97) ;  /* 0x0000034000067945 */ /* 0x000fe20003800200 */
[----:B------:R-:W-:Y:S01]  /*5b20*/  USHF.L.U32 UR49, UR20, 0x7, URZ ;  /* 0x0000000714317899 */ /* 0x000fe200080006ff */
[----:B------:R-:W-:Y:S06]  /*5b30*/  IADD3 R52, PT, PT, R52, 0x1, RZ ;  /* 0x0000000134347810 */ /* 0x000fec0007ffe0ff */
[----:B------:R-:W2:Y:S01]  /*5b40*/  @!UP0 LDCU.128 UR12, c[0x0][0xb10] ;  /* 0x00016200ff0c87ac */ /* 0x000ea20008000c00 */
[----:B------:R-:W3:Y:S01]  /*5b50*/  @!UP0 LDCU UR5, c[0x0][0xb0c] ;  /* 0x00016180ff0587ac */ /* 0x000ee20008000800 */
[----:B------:R-:W4:Y:S01]  /*5b60*/  @!UP0 LDCU UR10, c[0x0][0xb20] ;  /* 0x00016400ff0a87ac */ /* 0x000f220008000800 */
[----:B--2---:R-:W-:Y:S02]  /*5b70*/  UIMAD.WIDE.U32 UR8, UR38, UR12, URZ ;  /* 0x0000000c260872a5 */ /* 0x004fe4000f8e00ff */
[----:B------:R-:W-:Y:S02]  /*5b80*/  UIMAD.WIDE.U32 UR6, UR37, UR15, URZ ;  /* 0x0000000f250672a5 */ /* 0x000fe4000f8e00ff */
[----:B------:R-:W-:Y:S03]  /*5b90*/  @!UP0 UISETP.NE.AND UP1, UPT, UR14, 0x1, UPT ;  /* 0x000000010e00888c */ /* 0x000fe6000bf25270 */
[----:B------:R-:W-:Y:S01]  /*5ba0*/  @!UP0 UMOV UR4, UR9 ;  /* 0x0000000900048c82 */ /* 0x000fe20008000000 */
[----:B---3--:R-:W-:Y:S02]  /*5bb0*/  @!UP0 UISETP.NE.AND UP2, UPT, UR5, 0x1, UPT ;  /* 0x000000010500888c */ /* 0x008fe4000bf45270 */
[----:B------:R-:W-:Y:S01]  /*5bc0*/  @!UP0 USHF.R.U32.HI UR4, URZ, UR13, UR4 ;  /* 0x0000000dff048299 */ /* 0x000fe20008011604 */
[----:B------:R-:W-:Y:S02]  /*5bd0*/  @!UP0 UMOV UR6, UR7 ;  /* 0x0000000700068c82 */ /* 0x000fe40008000000 */
[----:B----4-:R-:W-:Y:S02]  /*5be0*/  @!UP0 USHF.R.U32.HI UR6, URZ, UR10, UR6 ;  /* 0x0000000aff068299 */ /* 0x010fe40008011606 */
[----:B------:R-:W-:Y:S02]  /*5bf0*/  @!UP0 USEL UR7, UR38, UR4, !UP2 ;  /* 0x0000000426078287 */ /* 0x000fe4000d000000 */
[----:B------:R-:W-:Y:S04]  /*5c00*/  @!UP0 USEL UR6, UR37, UR6, !UP1 ;  /* 0x0000000625068287 */ /* 0x000fe8000c800000 */
[----:B------:R-:W-:Y:S02]  /*5c10*/  @!UP0 UIADD3 UR4, UPT, UPT, -UR7, UR6, URZ ;  /* 0x0000000607048290 */ /* 0x000fe4000fffe1ff */
[----:B------:R-:W-:Y:S02]  /*5c20*/  @!UP0 UIADD3 UR6, UPT, UPT, UR7, -UR6, URZ ;  /* 0x8000000607068290 */ /* 0x000fe4000fffe0ff */
[----:B------:R-:W-:Y:S02]  /*5c30*/  @!UP0 UIMAD UR38, UR4, UR5, UR38 ;  /* 0x00000005042682a4 */ /* 0x000fe4000f8e0226 */
[----:B------:R-:W-:Y:S01]  /*5c40*/  @!UP0 UIMAD UR37, UR6, UR14, UR37 ;  /* 0x0000000e062582a4 */ /* 0x000fe2000f8e0225 */
[----:B------:R-:W-:Y:S11]  /*5c50*/  @!P0 BRA `(.L_x_98) ;  /* 0x00000000007c8947 */ /* 0x000ff60003800000 */
[----:B------:R-:W2:Y:S01]  /*5c60*/  LDCU.64 UR8, c[0x4][0x80] ;  /* 0x01001000ff0877ac */ /* 0x000ea20008000a00 */
[----:B------:R-:W-:Y:S01]  /*5c70*/  MOV R2, 0x0 ;  /* 0x0000000000027802 */ /* 0x000fe20000000f00 */
[----:B------:R-:W-:Y:S02]  /*5c80*/  HFMA2 R12, -RZ, RZ, 0, 5.9604644775390625e-08 ;  /* 0x00000001ff0c7431 */ /* 0x000fe400000001ff */
[----:B------:R-:W-:Y:S01]  /*5c90*/  IMAD.MOV.U32 R8, RZ, RZ, 0x70 ;  /* 0x00000070ff087424 */ /* 0x000fe200078e00ff */
[----:B------:R3:W4:Y:S01]  /*5ca0*/  LDC.64 R14, c[0x4][R2] ;  /* 0x01000000020e7b82 */ /* 0x0007220000000a00 */
[----:B------:R-:W1:Y:S01]  /*5cb0*/  LDCU.64 UR6, c[0x4][0x88] ;  /* 0x01001100ff0677ac */ /* 0x000e620008000a00 */
[----:B------:R-:W-:Y:S01]  /*5cc0*/  IMAD.MOV.U32 R13, RZ, RZ, RZ ;  /* 0x000000ffff0d7224 */ /* 0x000fe200078e00ff */
[----:B------:R-:W1:Y:S01]  /*5cd0*/  LDCU.64 UR4, c[0x4][0x8] ;  /* 0x01000100ff0477ac */ /* 0x000e620008000a00 */
[----:B--2---:R-:W-:Y:S01]  /*5ce0*/  MOV R5, UR9 ;  /* 0x0000000900057c02 */ /* 0x004fe20008000f00 */
[----:B------:R-:W-:Y:S01]  /*5cf0*/  IMAD.U32 R4, RZ, RZ, UR8 ;  /* 0x00000008ff047e24 */ /* 0x000fe2000f8e00ff */
[----:B-1----:R-:W-:Y:S01]  /*5d00*/  MOV R7, UR7 ;  /* 0x0000000700077c02 */ /* 0x002fe20008000f00 */
[----:B------:R-:W-:Y:S01]  /*5d10*/  IMAD.U32 R6, RZ, RZ, UR6 ;  /* 0x00000006ff067e24 */ /* 0x000fe2000f8e00ff */
[----:B------:R-:W-:Y:S01]  /*5d20*/  MOV R11, UR5 ;  /* 0x00000005000b7c02 */ /* 0x000fe20008000f00 */
[----:B------:R-:W-:Y:S02]  /*5d30*/  IMAD.U32 R10, RZ, RZ, UR4 ;  /* 0x00000004ff0a7e24 */ /* 0x000fe4000f8e00ff */
[----:B------:R-:W-:Y:S07]  /*5d40*/  LEPC R20, `(.L_x_99) ;  /* 0x000000001014794e */ /* 0x000fee0000000000 */
[----:B---345:R-:W-:Y:S05]  /*5d50*/  CALL.ABS.NOINC R14 ;  /* 0x000000000e007343 */ /* 0x038fea0003c00000 */
.L_x_99:
[----:B------:R-:W1:Y:S01]  /*5d60*/  LDCU.64 UR8, c[0x4][0x80] ;  /* 0x01001000ff0877ac */ /* 0x000e620008000a00 */
[----:B------:R-:W2:Y:S01]  /*5d70*/  LDC.64 R2, c[0x4][R2] ;  /* 0x0100000002027b82 */ /* 0x000ea20000000a00 */
[----:B------:R-:W-:Y:S02]  /*5d80*/  HFMA2 R12, -RZ, RZ, 0, 5.9604644775390625e-08 ;  /* 0x00000001ff0c7431 */ /* 0x000fe400000001ff */
[----:B------:R-:W-:Y:S02]  /*5d90*/  IMAD.MOV.U32 R8, RZ, RZ, 0x70 ;  /* 0x00000070ff087424 */ /* 0x000fe400078e00ff */
[----:B------:R-:W-:Y:S01]  /*5da0*/  IMAD.MOV.U32 R13, RZ, RZ, RZ ;  /* 0x000000ffff0d7224 */ /* 0x000fe200078e00ff */
[----:B------:R-:W3:Y:S01]  /*5db0*/  LDCU.64 UR6, c[0x4][0x88] ;  /* 0x01001100ff0677ac */ /* 0x000ee20008000a00 */
[----:B------:R-:W4:Y:S01]  /*5dc0*/  LDCU.64 UR4, c[0x4][0x8] ;  /* 0x01000100ff0477ac */ /* 0x000f220008000a00 */
[----:B-1----:R-:W-:Y:S02]  /*5dd0*/  MOV R4, UR8 ;  /* 0x0000000800047c02 */ /* 0x002fe40008000f00 */
[----:B------:R-:W-:Y:S02]  /*5de0*/  MOV R5, UR9 ;  /* 0x0000000900057c02 */ /* 0x000fe40008000f00 */
[----:B---3--:R-:W-:Y:S01]  /*5df0*/  MOV R7, UR7 ;  /* 0x0000000700077c02 */ /* 0x008fe20008000f00 */
[----:B------:R-:W-:Y:S01]  /*5e00*/  IMAD.U32 R6, RZ, RZ, UR6 ;  /* 0x00000006ff067e24 */ /* 0x000fe2000f8e00ff */
[----:B----4-:R-:W-:Y:S01]  /*5e10*/  MOV R11, UR5 ;  /* 0x00000005000b7c02 */ /* 0x010fe20008000f00 */
[----:B------:R-:W-:Y:S02]  /*5e20*/  IMAD.U32 R10, RZ, RZ, UR4 ;  /* 0x00000004ff0a7e24 */ /* 0x000fe4000f8e00ff */
[----:B------:R-:W-:Y:S07]  /*5e30*/  LEPC R20, `(.L_x_98) ;  /* 0x000000001014794e */ /* 0x000fee0000000000 */
[----:B--2---:R-:W-:Y:S05]  /*5e40*/  CALL.ABS.NOINC R2 ;  /* 0x0000000002007343 */ /* 0x004fea0003c00000 */
.L_x_98:
[----:B------:R-:W-:Y:S05]  /*5e50*/  BSYNC.RECONVERGENT B6 ;  /* 0x0000000000067941 */ /* 0x000fea0003800200 */
.L_x_97:
[----:B------:R-:W-:Y:S01]  /*5e60*/  R2UR UR4, R49 ;  /* 0x00000000310472ca */ /* 0x000fe200000e0000 */
[----:B------:R-:W-:Y:S01]  /*5e70*/  UISETP.NE.U32.AND UP0, UPT, UR62, URZ, UPT ;  /* 0x000000ff3e00728c */ /* 0x000fe2000bf05070 */
[----:B------:R-:W-:Y:S02]  /*5e80*/  ISETP.NE.U32.AND P4, PT, R42, RZ, PT ;  /* 0x000000ff2a00720c */ /* 0x000fe40003f85070 */
[----:B------:R-:W-:Y:S01]  /*5e90*/  ISETP.NE.U32.AND P2, PT, RZ, UR56, PT ;  /* 0x00000038ff007c0c */ /* 0x000fe2000bf45070 */
[----:B------:R-:W-:Y:S01]  /*5ea0*/  UISETP.NE.AND.EX UP1, UPT, UR63, URZ, UPT, UP0 ;  /* 0x000000ff3f00728c */ /* 0x000fe2000bf25300 */
[----:B------:R-:W-:Y:S01]  /*5eb0*/  ISETP.NE.AND.EX P4, PT, R43, RZ, PT, P4 ;  /* 0x000000ff2b00720c */ /* 0x000fe20003f85340 */
[----:B------:R-:W-:Y:S01]  /*5ec0*/  UPLOP3.LUT UP0, UPT, UPT, UPT, UPT, 0x40, 0x4 ;  /* 0x000000000004789c */ /* 0x000fe20003f0e870 */
[----:B------:R-:W-:Y:S05]  /*5ed0*/  ISETP.NE.AND.EX P2, PT, RZ, UR57, PT, P2 ;  /* 0x00000039ff007c0c */ /* 0x000fea000bf45320 */
[----:B------:R-:W-:Y:S06]  /*5ee0*/  UISETP.NE.AND UP2, UPT, UR4, URZ, UPT ;  /* 0x000000ff0400728c */ /* 0x000fec000bf45270 */
[----:B------:R-:W-:Y:S05]  /*5ef0*/  PLOP3.LUT P1, PT, PT, PT, UP2, 0x80, 0x8 ;  /* 0x000000000008781c */ /* 0x000fea0003f2f028 */
[----:B------:R-:W-:Y:S06]  /*5f00*/  @UP2 UPLOP3.LUT UP0, UPT, UPT, UPT, UP1, 0x80, 0x8 ;  /* 0x000000000008289c */ /* 0x000fec0003f0f010 */
[----:B------:R-:W-:Y:S01]  /*5f10*/  PLOP3.LUT P0, PT, PT, PT, UP0, 0x80, 0x8 ;  /* 0x000000000008781c */ /* 0x000fe20003f0f008 */
[----:B------:R-:W-:Y:S01]  /*5f20*/  @!UPT UIADD3 URZ, UPT, UPT, URZ, URZ, URZ ;  /* 0x000000fffffff290 */ /* 0x000fe2000fffe0ff */
[----:B------:R-:W-:Y:S11]  /*5f30*/  BRA.U !UP1, `(.L_x_100) ;  /* 0x00000001093c7547 */ /* 0x000ff6000b800000 */
[----:B------:R-:W-:Y:S01]  /*5f40*/  UISETP.NE.U32.AND UP0, UPT, UR56, URZ, UPT ;  /* 0x000000ff3800728c */ /* 0x000fe2000bf05070 */
[----:B-1----:R-:W-:Y:S01]  /*5f50*/  HFMA2 R0, -RZ, RZ, 0, 5.9604644775390625e-08 ;  /* 0x00000001ff007431 */ /* 0x002fe200000001ff */
[----:B------:R-:W1:Y:S01]  /*5f60*/  LDCU.64 UR8, c[0x0][0x358] ;  /* 0x00006b00ff0877ac */ /* 0x000e620008000a00 */
[----:B------:R-:W-:Y:S01]  /*5f70*/  IMAD.MOV.U32 R45, RZ, RZ, 0x1 ;  /* 0x00000001ff2d7424 */ /* 0x000fe200078e00ff */
[----:B------:R-:W-:Y:S06]  /*5f80*/  UISETP.NE.AND.EX UP0, UPT, UR57, URZ, UPT, UP0 ;  /* 0x000000ff3900728c */ /* 0x000fec000bf05300 */
[----:B------:R-:W-:Y:S05]  /*5f90*/  PLOP3.LUT P3, PT, PT, PT, UP0, 0x80, 0x8 ;  /* 0x000000000008781c */ /* 0x000fea0003f6f008 */
[----:B------:R-:W2:Y:S01]  /*5fa0*/  @UP0 LDCU.64 UR4, c[0x0][0x888] ;  /* 0x00011100ff0407ac */ /* 0x000ea20008000a00 */
[----:B------:R-:W-:Y:S07]  /*5fb0*/  @UP0 UIMAD UR6, UR36, UR62, URZ ;  /* 0x0000003e240602a4 */ /* 0x000fee000f8e02ff */
[----:B------:R-:W-:Y:S01]  /*5fc0*/  @!P3 PRMT R45, R0, 0x7610, R45 ;  /* 0x00007610002db816 */ /* 0x000fe2000000002d */
[----:B--2---:R-:W-:Y:S06]  /*5fd0*/  @UP0 UIMAD.WIDE UR4, UR6, 0x4, UR4 ;  /* 0x00000004060408a5 */ /* 0x004fec000f8e0204 */
[----:B------:R-:W-:Y:S01]  /*5fe0*/  IMAD.U32 R2, RZ, RZ, UR4 ;  /* 0x00000004ff027e24 */ /* 0x000fe2000f8e00ff */
[----:B------:R-:W-:Y:S04]  /*5ff0*/  MOV R3, UR5 ;  /* 0x0000000500037c02 */ /* 0x000fe80008000f00 */
[----:B------:R-:W2:Y:S01]  /*6000*/  @!UP0 LDCU UR4, c[0x0][0x880] ;  /* 0x00011000ff0487ac */ /* 0x000ea20008000800 */
[----:B-1---5:R3:W5:Y:S02]  /*6010*/  @P3 LDG.E R27, desc[UR8][R2.64] ;  /* 0x00000008021b3981 */ /* 0x022764000c1e1900 */
[----:B--23--:R-:W-:Y:S02]  /*6020*/  @!P3 IMAD.U32 R27, RZ, RZ, UR4 ;  /* 0x00000004ff1bbe24 */ /* 0x00cfe4000f8e00ff */
.L_x_100:
[----:B------:R-:W-:Y:S05]  /*6030*/  @!P4 BRA `(.L_x_101) ;  /* 0x000000000024c947 */ /* 0x000fea0003800000 */
[----:B------:R-:W-:Y:S01]  /*6040*/  ISETP.NE.U32.AND P3, PT, R40, RZ, PT ;  /* 0x000000ff2800720c */ /* 0x000fe20003f65070 */
[----:B------:R-:W2:Y:S03]  /*6050*/  LDCU.64 UR4, c[0x0][0x358] ;  /* 0x00006b00ff0477ac */ /* 0x000ea60008000a00 */
[----:B------:R-:W-:Y:S11]  /*6060*/  ISETP.NE.AND.EX P3, PT, R41, RZ, PT, P3 ;  /* 0x000000ff2900720c */ /* 0x000ff60003f65330 */
[----:B------:R-:W-:Y:S02]  /*6070*/  @!UPT UIADD3 URZ, UPT, UPT, URZ, URZ, URZ ;  /* 0x000000fffffff290 */ /* 0x000fe4000fffe0ff */
[----:B------:R-:W3:Y:S01]  /*6080*/  @P3 LDC.64 R2, c[0x0][0x8a8] ;  /* 0x00022a00ff023b82 */ /* 0x000ee20000000a00 */
[----:B-1----:R-:W-:Y:S04]  /*6090*/  @P3 IMAD R0, R42, UR36, RZ ;  /* 0x000000242a003c24 */ /* 0x002fe8000f8e02ff */
[----:B---3--:R-:W-:Y:S05]  /*60a0*/  @P3 IMAD.WIDE R2, R0, 0x4, R2 ;  /* 0x0000000400023825 */ /* 0x008fea00078e0202 */
[----:B--2--5:R2:W5:Y:S02]  /*60b0*/  @P3 LDG.E R24, desc[UR4][R2.64] ;  /* 0x0000000402183981 */ /* 0x024564000c1e1900 */
[----:B--2---:R-:W3:Y:S02]  /*60c0*/  @!P3 LDC R24, c[0x0][0x8a0] ;  /* 0x00022800ff18bb82 */ /* 0x004ee40000000800 */
.L_x_101:
[----:B-----5:R-:W-:Y:S01]  /*60d0*/  FSETP.NEU.AND P3, PT, R27, RZ, PT ;  /* 0x000000ff1b00720b */ /* 0x020fe20003f6d000 */
[----:B------:R-:W-:Y:S01]  /*60e0*/  IMAD.SHL.U32 R62, R44, 0x2, RZ ;  /* 0x000000022c3e7824 */ /* 0x000fe200078e00ff */
[----:B------:R-:W-:Y:S01]  /*60f0*/  SEL R4, RZ, 0xffffffff, P2 ;  /* 0xffffffffff047807 */ /* 0x000fe20001000000 */
[----:B------:R-:W-:Y:S01]  /*6100*/  BSSY B1, `(.L_x_102) ;  /* 0x0000036000017945 */ /* 0x000fe20003800000 */
[----:B------:R-:W-:Y:S01]  /*6110*/  @P1 LOP3.LUT P2, RZ, R45, 0xff, RZ, 0xc0, !PT ;  /* 0x000000ff2dff1812 */ /* 0x000fe2000784c0ff */
[----:B------:R-:W-:Y:S01]  /*6120*/  VIADD R60, R62, UR44 ;  /* 0x0000002c3e3c7c36 */ /* 0x000fe20008000000 */
[----:B-1----:R-:W-:Y:S01]  /*6130*/  @P1 SEL R0, RZ, 0xffffffff, P3 ;  /* 0xffffffffff001807 */ /* 0x002fe20001800000 */
[----:B------:R-:W-:Y:S01]  /*6140*/  IMAD.MOV.U32 R63, RZ, RZ, 0x1 ;  /* 0x00000001ff3f7424 */ /* 0x000fe200078e00ff */
[----:B------:R-:W-:Y:S01]  /*6150*/  LOP3.LUT R55, R55, 0x1, RZ, 0x3c, !PT ;  /* 0x0000000137377812 */ /* 0x000fe200078e3cff */
[----:B------:R-:W-:Y:S01]  /*6160*/  IMAD.MOV.U32 R61, RZ, RZ, RZ ;  /* 0x000000ffff3d7224 */ /* 0x000fe200078e00ff */
[----:B------:R-:W-:Y:S02]  /*6170*/  @P0 SEL R0, R4, R0, !P2 ;  /* 0x0000000004000207 */ /* 0x000fe40005000000 */
[----:B------:R-:W-:Y:S02]  /*6180*/  CS2R R38, SRZ ;  /* 0x0000000000267805 */ /* 0x000fe4000001ff00 */
[----:B------:R-:W-:Y:S02]  /*6190*/  LEA R26, R22, UR44, 0x3 ;  /* 0x0000002c161a7c11 */ /* 0x000fe4000f8e18ff */
[----:B------:R-:W-:Y:S02]  /*61a0*/  CS2R R36, SRZ ;  /* 0x0000000000247805 */ /* 0x000fe4000001ff00 */
[----:B------:R-:W-:Y:S02]  /*61b0*/  @P1 LOP3.LUT R0, R0, 0x1, RZ, 0xc0, !PT ;  /* 0x0000000100001812 */ /* 0x000fe400078ec0ff */
[----:B------:R-:W-:Y:S02]  /*61c0*/  CS2R R30, SRZ ;  /* 0x00000000001e7805 */ /* 0x000fe4000001ff00 */
[----:B------:R-:W-:Y:S02]  /*61d0*/  SHF.L.U32 R2, R54, 0x1f, RZ ;  /* 0x0000001f36027819 */ /* 0x000fe400000006ff */
[----:B------:R-:W-:Y:S02]  /*61e0*/  CS2R R28, SRZ ;  /* 0x00000000001c7805 */ /* 0x000fe4000001ff00 */
[----:B------:R-:W-:Y:S01]  /*61f0*/  ISETP.NE.U32.OR P5, PT, R0, 0x1, !P1 ;  /* 0x000000010000780c */ /* 0x000fe20004fa5470 */
[----:B------:R-:W-:Y:S01]  /*6200*/  IMAD.IADD R59, R56, 0x1, R60 ;  /* 0x00000001383b7824 */ /* 0x000fe200078e023c */
[----:B------:R-:W-:Y:S02]  /*6210*/  PLOP3.LUT P2, PT, PT, PT, UP1, 0x80, 0x8 ;  /* 0x000000000008781c */ /* 0x000fe40003f4f018 */
[----:B------:R-:W-:Y:S02]  /*6220*/  LEA.HI R25, R22, R22, RZ, 0x1 ;  /* 0x0000001616197211 */ /* 0x000fe400078f08ff */
[----:B------:R-:W-:Y:S02]  /*6230*/  LOP3.LUT P4, R51, R45, 0xff, RZ, 0xc0, !PT ;  /* 0x000000ff2d337812 */ /* 0x000fe4000788c0ff */
[----:B------:R-:W-:Y:S02]  /*6240*/  SEL R3, RZ, 0xffffffff, P3 ;  /* 0xffffffffff037807 */ /* 0x000fe40001800000 */
[----:B------:R-:W-:Y:S03]  /*6250*/  P2R R58, PR, RZ, 0x20 ;  /* 0x00000020ff3a7803 */ /* 0x000fe60000000000 */
[----:B------:R-:W-:Y:S02]  /*6260*/  @P5 SHF.L.U32 R0, R55, 0x1f, RZ ;  /* 0x0000001f37005819 */ /* 0x000fe400000006ff */
[----:B------:R-:W-:Y:S02]  /*6270*/  @P2 SEL R3, R4, R3, !P4 ;  /* 0x0000000304032207 */ /* 0x000fe40006000000 */
[----:B------:R1:W2:Y:S02]  /*6280*/  @P5 SYNCS.PHASECHK.TRANS64.TRYWAIT P1, [UR44+0x80], R0 ;  /* 0x00008000ff0055a7 */ /* 0x0002a4000802112c */
[----:B------:R-:W-:Y:S04]  /*6290*/  LOP3.LUT R3, R3, 0x1, RZ, 0xc0, !PT ;  /* 0x0000000103037812 */ /* 0x000fe800078ec0ff */
[----:B------:R-:W-:Y:S04]  /*62a0*/  ISETP.NE.U32.AND P2, PT, R3, 0x1, PT ;  /* 0x000000010300780c */ /* 0x000fe80003f45070 */
[----:B------:R-:W-:Y:S01]  /*62b0*/  P2R R64, PR, RZ, 0x4 ;  /* 0x00000004ff407803 */ /* 0x000fe20000000000 */
[----:B------:R4:W3:Y:S01]  /*62c0*/  SYNCS.PHASECHK.TRANS64.TRYWAIT P0, [R26+URZ+0xf0], R2 ;  /* 0x0000f0021a0075a7 */ /* 0x0008e200080011ff */
[C---:B-1----:R-:W-:Y:S01]  /*62d0*/  IMAD.SHL.U32 R0, R25.reuse, 0x40, RZ ;  /* 0x0000004019007824 */ /* 0x042fe200078e00ff */
[----:B------:R-:W-:Y:S04]  /*62e0*/  LOP3.LUT R25, R25, 0xffe, RZ, 0xc0, !PT ;  /* 0x00000ffe19197812 */ /* 0x000fe800078ec0ff */
[----:B------:R-:W-:Y:S01]  /*62f0*/  LOP3.LUT R0, R0, 0xffffff80, RZ, 0xc0, !PT ;  /* 0xffffff8000007812 */ /* 0x000fe200078ec0ff */
[----:B------:R-:W-:Y:S04]  /*6300*/  IMAD.IADD R25, R22, 0x1, -R25 ;  /* 0x0000000116197824 */ /* 0x000fe800078e0a19 */
[----:B------:R-:W-:Y:S04]  /*6310*/  IMAD.IADD R0, R23, 0x1, R0 ;  /* 0x0000000117007824 */ /* 0x000fe800078e0200 */
[----:B------:R-:W-:Y:S01]  /*6320*/  IMAD R25, R25, 0x100000, R0 ;  /* 0x0010000019197824 */ /* 0x000fe200078e0200 */
[----:B--2---:R-:W-:Y:S01]  /*6330*/  @P5 SEL R63, RZ, 0x1, !P1 ;  /* 0x00000001ff3f5807 */ /* 0x004fe20004800000 */
[----:B----4-:R-:W-:Y:S06]  /*6340*/  @!P5 BRA `(.L_x_103) ;  /* 0x000000000044d947 */ /* 0x010fec0003800000 */
[----:B------:R-:W-:Y:S01]  /*6350*/  IMAD.MOV.U32 R38, RZ, RZ, RZ ;  /* 0x000000ffff267224 */ /* 0x000fe200078e00ff */
[----:B------:R-:W-:Y:S01]  /*6360*/  ISETP.NE.AND P1, PT, R63, RZ, PT ;  /* 0x000000ff3f00720c */ /* 0x000fe20003f25270 */
[----:B------:R-:W-:Y:S01]  /*6370*/  BSSY B0, `(.L_x_104) ;  /* 0x0000008000007945 */ /* 0x000fe20003800000 */
[----:B------:R-:W-:Y:S02]  /*6380*/  CS2R R30, SRZ ;  /* 0x00000000001e7805 */ /* 0x000fe4000001ff00 */
[----:B------:R-:W-:Y:S02]  /*6390*/  CS2R R28, SRZ ;  /* 0x00000000001c7805 */ /* 0x000fe4000001ff00 */
[----:B------:R-:W-:Y:S07]  /*63a0*/  CS2R R36, SRZ ;  /* 0x0000000000247805 */ /* 0x000fee000001ff00 */
[----:B------:R-:W-:Y:S05]  /*63b0*/  @P1 BRA `(.L_x_105) ;  /* 0x00000000000c1947 */ /* 0x000fea0003800000 */
[----:B------:R-:W-:Y:S04]  /*63c0*/  SHF.L.U32 R3, R55, 0x1f, RZ ;  /* 0x0000001f37037819 */ /* 0x000fe800000006ff */
[----:B------:R-:W1:Y:S02]  /*63d0*/  SYNCS.PHASECHK.TRANS64.TRYWAIT P1, [UR44+0x80], R3 ;  /* 0x00008003ff0075a7 */ /* 0x000e64000802112c */
[----:B-1----:R-:W-:Y:S05]  /*63e0*/  @!P1 BRA `(.L_x_106) ;  /* 0x0000003000149947 */ /* 0x002fea0003800000 */
.L_x_105:
[----:B------:R-:W-:Y:S05]  /*63f0*/  BSYNC B0 ;  /* 0x0000000000007941 */ /* 0x000fea0003800000 */
.L_x_104:
[----:B------:R-:W-:Y:S01]  /*6400*/  ISETP.NE.AND P1, PT, R64, RZ, PT ;  /* 0x000000ff4000720c */ /* 0x000fe20003f25270 */
[----:B------:R-:W-:Y:S11]  /*6410*/  HFMA2 R61, -RZ, RZ, 0, 5.9604644775390625e-08 ;  /* 0x00000001ff3d7431 */ /* 0x000ff600000001ff */
[----:B------:R-:W-:Y:S01]  /*6420*/  @!UPT UIADD3 URZ, UPT, UPT, URZ, URZ, URZ ;  /* 0x000000fffffff290 */ /* 0x000fe2000fffe0ff */
[----:B------:R-:W-:Y:S05]  /*6430*/  @P1 WARPSYNC.ALL ;  /* 0x0000000000001948 */ /* 0x000fea0003800000 */
[----:B------:R2:W4:Y:S04]  /*6440*/  @P1 LDSM.16.M88.4 R28, [R62+UR44+0x200] ;  /* 0x0002002c3e1c183b */ /* 0x0005280008000200 */
[----:B------:R2:W1:Y:S02]  /*6450*/  @P1 LDSM.16.M88.4 R36, [R59+0x200] ;  /* 0x000200003b24183b */ /* 0x0004640000000200 */
.L_x_103:
[----:B------:R-:W-:Y:S05]  /*6460*/  BSYNC B1 ;  /* 0x0000000000017941 */ /* 0x000fea0003800000 */
.L_x_102:
[----:B-1----:R-:W-:Y:S04]  /*6470*/  SHF.R.U32.HI R0, RZ, 0x15, R25 ;  /* 0x00000015ff007819 */ /* 0x002fe80000011619 */
[----:B------:R-:W-:Y:S01]  /*6480*/  LOP3.LUT P1, RZ, R0, 0x3, R46, 0x48, !PT ;  /* 0x0000000300ff7812 */ /* 0x000fe2000782482e */
[----:B------:R-:W-:Y:S01]  /*6490*/  @!UPT UIADD3 URZ, UPT, UPT, URZ, URZ, URZ ;  /* 0x000000fffffff290 */ /* 0x000fe2000fffe0ff */
[----:B---3--:R-:W-:Y:S11]  /*64a0*/  @P0 BRA `(.L_x_107) ;  /* 0x0000000000080947 */ /* 0x008ff60003800000 */
[----:B------:R-:W1:Y:S02]  /*64b0*/  SYNCS.PHASECHK.TRANS64.TRYWAIT P0, [R26+URZ+0xf0], R2 ;  /* 0x0000f0021a0075a7 */ /* 0x000e6400080011ff */
[----:B-1----:R-:W-:Y:S05]  /*64c0*/  @!P0 BRA `(.L_x_108) ;  /* 0x0000002c00f48947 */ /* 0x002fea0003800000 */
.L_x_107:
[----:B------:R-:W-:Y:S05]  /*64d0*/  @!P1 BRA `(.L_x_109) ;  /* 0x0000000000409947 */ /* 0x000fea0003800000 */
[----:B------:R-:W3:Y:S01]  /*64e0*/  LDCU.64 UR8, c[0x4][0x70] ;  /* 0x01000e00ff0877ac */ /* 0x000ee20008000a00 */
[----:B------:R-:W-:Y:S01]  /*64f0*/  MOV R3, 0x0 ;  /* 0x0000000000037802 */ /* 0x000fe20000000f00 */
[----:B------:R-:W-:Y:S02]  /*6500*/  HFMA2 R12, -RZ, RZ, 0, 5.9604644775390625e-08 ;  /* 0x00000001ff0c7431 */ /* 0x000fe400000001ff */
[----:B------:R-:W-:Y:S02]  /*6510*/  IMAD.MOV.U32 R8, RZ, RZ, 0x192 ;  /* 0x00000192ff087424 */ /* 0x000fe400078e00ff */
[----:B------:R-:W-:Y:S01]  /*6520*/  IMAD.MOV.U32 R13, RZ, RZ, RZ ;  /* 0x000000ffff0d7224 */ /* 0x000fe200078e00ff */
[----:B------:R-:W5:Y:S01]  /*6530*/  LDCU.64 UR6, c[0x4][0x78] ;  /* 0x01000f00ff0677ac */ /* 0x000f620008000a00 */
[----:B-1----:R-:W1:Y:S01]  /*6540*/  LDC.64 R2, c[0x4][R3] ;  /* 0x0100000003027b82 */ /* 0x002e620000000a00 */
[----:B------:R-:W2:Y:S01]  /*6550*/  LDCU.64 UR4, c[0x4][0x10] ;  /* 0x01000200ff0477ac */ /* 0x000ea20008000a00 */
[----:B---3--:R-:W-:Y:S01]  /*6560*/  MOV R5, UR9 ;  /* 0x0000000900057c02 */ /* 0x008fe20008000f00 */
[----:B------:R-:W-:Y:S01]  /*6570*/  IMAD.U32 R4, RZ, RZ, UR8 ;  /* 0x00000008ff047e24 */ /* 0x000fe2000f8e00ff */
[----:B-----5:R-:W-:Y:S01]  /*6580*/  MOV R7, UR7 ;  /* 0x0000000700077c02 */ /* 0x020fe20008000f00 */
[----:B------:R-:W-:Y:S01]  /*6590*/  IMAD.U32 R6, RZ, RZ, UR6 ;  /* 0x00000006ff067e24 */ /* 0x000fe2000f8e00ff */
[----:B--2---:R-:W-:Y:S01]  /*65a0*/  MOV R11, UR5 ;  /* 0x00000005000b7c02 */ /* 0x004fe20008000f00 */
[----:B------:R-:W-:Y:S02]  /*65b0*/  IMAD.U32 R10, RZ, RZ, UR4 ;  /* 0x00000004ff0a7e24 */ /* 0x000fe4000f8e00ff */
[----:B------:R-:W-:Y:S07]  /*65c0*/  LEPC R20, `(.L_x_109) ;  /* 0x000000001014794e */ /* 0x000fee0000000000 */
[----:B-1--4-:R-:W-:Y:S05]  /*65d0*/  CALL.ABS.NOINC R2 ;  /* 0x0000000002007343 */ /* 0x012fea0003c00000 */
.L_x_109:
[----:B----4-:R-:W-:Y:S01]  /*65e0*/  SHF.L.U32 R3, R28, 0x10, RZ ;  /* 0x000000101c037819 */ /* 0x010fe200000006ff */
[----:B------:R-:W-:Y:S05]  /*65f0*/  WARPSYNC.ALL ;  /* 0x0000000000007948 */ /* 0x000fea0003800000 */
[----:B------:R-:W-:Y:S01]  /*6600*/  R2UR UR4, R25 ;  /* 0x00000000190472ca */ /* 0x000fe200000e0000 */
[----:B------:R-:W-:Y:S01]  /*6610*/  BSSY.RECONVERGENT B0, `(.L_x_110) ;  /* 0x000004e000007945 */ /* 0x000fe20003800200 */
[C---:B------:R-:W-:Y:S02]  /*6620*/  SHF.L.U32 R20, R29.reuse, 0x10, RZ ;  /* 0x000000101d147819 */ /* 0x040fe400000006ff */
[----:B------:R-:W-:Y:S02]  /*6630*/  LOP3.LUT R21, R29, 0xffff0000, RZ, 0xc0, !PT ;  /* 0xffff00001d157812 */ /* 0x000fe400078ec0ff */
[----:B------:R-:W-:Y:S07]  /*6640*/  ISETP.NE.AND P0, PT, R57, RZ, PT ;  /* 0x000000ff3900720c */ /* 0x000fee0003f05270 */
[----:B------:R-:W3:Y:S02]  /*6650*/  LDTM.16dp256bit.x4 R4, tmem[UR4] ;  /* 0x00000004000479ee */ /* 0x000ee40008120000 */
[----:B---3--:R-:W-:Y:S01]  /*6660*/  FMUL R0, R24, R4 ;  /* 0x0000000418007220 */ /* 0x008fe20000400000 */
[----:B------:R-:W-:Y:S01]  /*6670*/  LOP3.LUT R4, R28, 0xffff0000, RZ, 0xc0, !PT ;  /* 0xffff00001c047812 */ /* 0x000fe200078ec0ff */
[C---:B-1----:R-:W-:Y:S01]  /*6680*/  FMUL R2, R24.reuse, R5 ;  /* 0x0000000518027220 */ /* 0x042fe20000400000 */
[C---:B------:R-:W-:Y:S01]  /*6690*/  FMUL R7, R24.reuse, R7 ;  /* 0x0000000718077220 */ /* 0x040fe20000400000 */
[C---:B------:R-:W-:Y:S01]  /*66a0*/  FFMA R0, R27.reuse, R3, R0 ;  /* 0x000000031b007223 */ /* 0x040fe20000000000 */
[C---:B------:R-:W-:Y:S01]  /*66b0*/  FMUL R3, R24.reuse, R6 ;  /* 0x0000000618037220 */ /* 0x040fe20000400000 */
[C---:B------:R-:W-:Y:S01]  /*66c0*/  FFMA R2, R27.reuse, R4, R2 ;  /* 0x000000041b027223 */ /* 0x040fe20000000002 */
[C---:B------:R-:W-:Y:S01]  /*66d0*/  FMUL R4, R24.reuse, R8 ;  /* 0x0000000818047220 */ /* 0x040fe20000400000 */
[C---:B------:R-:W-:Y:S01]  /*66e0*/  FMUL R8, R24.reuse, R12 ;  /* 0x0000000c18087220 */ /* 0x040fe20000400000 */
[----:B------:R-:W-:Y:S01]  /*66f0*/  FMUL R12, R24, R16 ;  /* 0x00000010180c7220 */ /* 0x000fe20000400000 */
[----:B------:R-:W-:Y:S01]  /*6700*/  SHF.L.U32 R16, R30, 0x10, RZ ;  /* 0x000000101e107819 */ /* 0x000fe200000006ff */
[C---:B------:R-:W-:Y:S01]  /*6710*/  FFMA R3, R27.reuse, R20, R3 ;  /* 0x000000141b037223 */ /* 0x040fe20000000003 */
[----:B------:R-:W-:Y:S01]  /*6720*/  F2FP.BF16.F32.PACK_AB R32, R2, R0 ;  /* 0x000000000220723e */ /* 0x000fe200000010ff */
[C---:B------:R-:W-:Y:S01]  /*6730*/  FFMA R7, R27.reuse, R21, R7 ;  /* 0x000000151b077223 */ /* 0x040fe20000000007 */
[----:B------:R-:W-:Y:S01]  /*6740*/  LOP3.LUT R0, R30, 0xffff0000, RZ, 0xc0, !PT ;  /* 0xffff00001e007812 */ /* 0x000fe200078ec0ff */
[----:B------:R-:W-:Y:S01]  /*6750*/  FFMA R4, R27, R16, R4 ;  /* 0x000000101b047223 */ /* 0x000fe20000000004 */
[C---:B------:R-:W-:Y:S01]  /*6760*/  SHF.L.U32 R2, R31.reuse, 0x10, RZ ;  /* 0x000000101f027819 */ /* 0x040fe200000006ff */
[C---:B------:R-:W-:Y:S01]  /*6770*/  FMUL R5, R24.reuse, R9 ;  /* 0x0000000918057220 */ /* 0x040fe20000400000 */
[----:B------:R-:W-:Y:S01]  /*6780*/  LOP3.LUT R16, R31, 0xffff0000, RZ, 0xc0, !PT ;  /* 0xffff00001f107812 */ /* 0x000fe200078ec0ff */
[----:B------:R-:W-:Y:S01]  /*6790*/  FMUL R6, R24, R10 ;  /* 0x0000000a18067220 */ /* 0x000fe20000400000 */
[----:B------:R-:W-:Y:S01]  /*67a0*/  F2FP.BF16.F32.PACK_AB R33, R7, R3 ;  /* 0x000000030721723e */ /* 0x000fe200000010ff */
[C---:B------:R-:W-:Y:S01]  /*67b0*/  FFMA R5, R27.reuse, R0, R5 ;  /* 0x000000001b057223 */ /* 0x040fe20000000005 */
[C---:B------:R-:W-:Y:S01]  /*67c0*/  SHF.L.U32 R0, R36.reuse, 0x10, RZ ;  /* 0x0000001024007819 */ /* 0x040fe200000006ff */
[----:B------:R-:W-:Y:S01]  /*67d0*/  FFMA R6, R27, R2, R6 ;  /* 0x000000021b067223 */ /* 0x000fe20000000006 */
[----:B------:R-:W-:Y:S01]  /*67e0*/  LOP3.LUT R2, R36, 0xffff0000, RZ, 0xc0, !PT ;  /* 0xffff000024027812 */ /* 0x000fe200078ec0ff */
[C---:B------:R-:W-:Y:S01]  /*67f0*/  FMUL R11, R24.reuse, R11 ;  /* 0x0000000b180b7220 */ /* 0x040fe20000400000 */
[----:B------:R-:W-:Y:S01]  /*6800*/  SHF.L.U32 R3, R37, 0x10, RZ ;  /* 0x0000001025037819 */ /* 0x000fe200000006ff */
[C---:B------:R-:W-:Y:S01]  /*6810*/  FMUL R9, R24.reuse, R13 ;  /* 0x0000000d18097220 */ /* 0x040fe20000400000 */
[----:B------:R-:W-:Y:S01]  /*6820*/  F2FP.BF16.F32.PACK_AB R34, R5, R4 ;  /* 0x000000040522723e */ /* 0x000fe200000010ff */
[C---:B------:R-:W-:Y:S01]  /*6830*/  FMUL R10, R24.reuse, R14 ;  /* 0x0000000e180a7220 */ /* 0x040fe20000400000 */
[C---:B------:R-:W-:Y:S01]  /*6840*/  FFMA R11, R27.reuse, R16, R11 ;  /* 0x000000101b0b7223 */ /* 0x040fe2000000000b */
[C---:B------:R-:W-:Y:S01]  /*6850*/  FFMA R8, R27.reuse, R0, R8 ;  /* 0x000000001b087223 */ /* 0x040fe20000000008 */
[----:B------:R-:W-:Y:S01]  /*6860*/  FFMA R9, R27, R2, R9 ;  /* 0x000000021b097223 */ /* 0x000fe20000000009 */
[----:B------:R-:W-:Y:S01]  /*6870*/  LOP3.LUT R0, R37, 0xffff0000, RZ, 0xc0, !PT ;  /* 0xffff000025007812 */ /* 0x000fe200078ec0ff */
[----:B------:R-:W-:Y:S01]  /*6880*/  FFMA R10, R27, R3, R10 ;  /* 0x000000031b0a7223 */ /* 0x000fe2000000000a */
[----:B------:R-:W-:Y:S01]  /*6890*/  FMUL R15, R24, R15 ;  /* 0x0000000f180f7220 */ /* 0x000fe20000400000 */
[----:B------:R-:W-:Y:S01]  /*68a0*/  SHF.L.U32 R2, R38, 0x10, RZ ;  /* 0x0000001026027819 */ /* 0x000fe200000006ff */
[----:B------:R-:W-:Y:S01]  /*68b0*/  FMUL R13, R24, R17 ;  /* 0x00000011180d7220 */ /* 0x000fe20000400000 */
[----:B------:R-:W-:Y:S01]  /*68c0*/  LOP3.LUT R3, R38, 0xffff0000, RZ, 0xc0, !PT ;  /* 0xffff000026037812 */ /* 0x000fe200078ec0ff */
[C---:B------:R-:W-:Y:S01]  /*68d0*/  FMUL R14, R24.reuse, R18 ;  /* 0x00000012180e7220 */ /* 0x040fe20000400000 */
[----:B------:R-:W-:Y:S01]  /*68e0*/  SHF.L.U32 R4, R39, 0x10, RZ ;  /* 0x0000001027047819 */ /* 0x000fe200000006ff */
[----:B------:R-:W-:Y:S01]  /*68f0*/  FFMA R15, R27, R0, R15 ;  /* 0x000000001b0f7223 */ /* 0x000fe2000000000f */
[----:B------:R-:W-:Y:S01]  /*6900*/  LOP3.LUT R5, R39, 0xffff0000, RZ, 0xc0, !PT ;  /* 0xffff000027057812 */ /* 0x000fe200078ec0ff */
[----:B------:R-:W-:Y:S01]  /*6910*/  FMUL R19, R24, R19 ;  /* 0x0000001318137220 */ /* 0x000fe20000400000 */
[C---:B------:R-:W-:Y:S01]  /*6920*/  FFMA R12, R27.reuse, R2, R12 ;  /* 0x000000021b0c7223 */ /* 0x040fe2000000000c */
[C---:B------:R-:W-:Y:S01]  /*6930*/  FFMA R13, R27.reuse, R3, R13 ;  /* 0x000000031b0d7223 */ /* 0x040fe2000000000d */
[C---:B------:R-:W-:Y:S01]  /*6940*/  FFMA R14, R27.reuse, R4, R14 ;  /* 0x000000041b0e7223 */ /* 0x040fe2000000000e */
[----:B------:R-:W-:Y:S01]  /*6950*/  FFMA R19, R27, R5, R19 ;  /* 0x000000051b137223 */ /* 0x000fe20000000013 */
[----:B------:R-:W-:Y:S02]  /*6960*/  F2FP.BF16.F32.PACK_AB R35, R11, R6 ;  /* 0x000000060b23723e */ /* 0x000fe400000010ff */
[----:B------:R-:W-:Y:S02]  /*6970*/  F2FP.BF16.F32.PACK_AB R8, R9, R8 ;  /* 0x000000080908723e */ /* 0x000fe400000010ff */
[----:B------:R-:W-:Y:S01]  /*6980*/  F2FP.BF16.F32.PACK_AB R9, R15, R10 ;  /* 0x0000000a0f09723e */ /* 0x000fe200000010ff */
[----:B------:R1:W-:Y:S01]  /*6990*/  STSM.16.M88.4 [R60+0x200], R32 ;  /* 0x000200203c007844 */ /* 0x0003e20000000200 */
[----:B------:R-:W-:Y:S02]  /*69a0*/  F2FP.BF16.F32.PACK_AB R10, R13, R12 ;  /* 0x0000000c0d0a723e */ /* 0x000fe400000010ff */
[----:B------:R-:W-:Y:S05]  /*69b0*/  F2FP.BF16.F32.PACK_AB R11, R19, R14 ;  /* 0x0000000e130b723e */ /* 0x000fea00000010ff */
[----:B------:R1:W-:Y:S01]  /*69c0*/  STSM.16.M88.4 [R59+0x200], R8 ;  /* 0x000200083b007844 */ /* 0x0003e20000000200 */
[----:B------:R-:W-:Y:S01]  /*69d0*/  @!PT LDS RZ, [RZ] ;  /* 0x00000000fffff984 */ /* 0x000fe20000000800 */
[----:B------:R-:W-:Y:S01]  /*69e0*/  @!PT LDS RZ, [RZ] ;  /* 0x00000000fffff984 */ /* 0x000fe20000000800 */
[----:B------:R-:W-:Y:S01]  /*69f0*/  @!PT LDS RZ, [RZ] ;  /* 0x00000000fffff984 */ /* 0x000fe20000000800 */
[----:B------:R-:W-:Y:S01]  /*6a00*/  @!PT LDS RZ, [RZ] ;  /* 0x00000000fffff984 */ /* 0x000fe20000000800 */
[----:B------:R3:W-:Y:S07]  /*6a10*/  MEMBAR.ALL.CTA ;  /* 0x0000000000007992 */ /* 0x0007ee0000008000 */
[----:B---3--:R-:W3:Y:S02]  /*6a20*/  FENCE.VIEW.ASYNC.S ;  /* 0x00000000000073c6 */ /* 0x008ee40000000000 */
[----:B---3--:R-:W-:Y:S06]  /*6a30*/  BAR.SYNC.DEFER_BLOCKING 0x1, 0x80 ;  /* 0x0042000000007b1d */ /* 0x008fec0000010000 */
[----:B------:R-:W-:Y:S05]  /*6a40*/  @P0 BRA `(.L_x_111) ;  /* 0x0000000000280947 */ /* 0x000fea0003800000 */
[----:B------:R-:W3:Y:S01]  /*6a50*/  LDCU.64 UR6, c[0x0][0x348] ;  /* 0x00006900ff0677ac */ /* 0x000ee20008000a00 */
[----:B------:R-:W-:Y:S01]  /*6a60*/  UIADD3 UR4, UPT, UPT, UR44, 0x200, URZ ;  /* 0x000002002c047890 */ /* 0x000fe2000fffe0ff */
[----:B------:R-:W-:Y:S05]  /*6a70*/  UMOV UR51, UR36 ;  /* 0x0000002400337c82 */ /* 0x000fea0008000000 */
[----:B------:R-:W-:Y:S04]  /*6a80*/  MOV R50, UR4 ;  /* 0x0000000400327c02 */ /* 0x000fe80008000f00 */
[----:B------:R-:W-:Y:S01]  /*6a90*/  R2UR UR48, R50 ;  /* 0x00000000323072ca */ /* 0x000fe200000e0000 */
[----:B---3--:R-:W-:Y:S04]  /*6aa0*/  UIADD3 UR4, UP0, UPT, UR6, 0x680, URZ ;  /* 0x0000068006047890 */ /* 0x008fe8000ff1e0ff */
[----:B------:R-:W-:Y:S09]  /*6ab0*/  UIADD3.X UR5, UPT, UPT, URZ, UR7, URZ, UP0, !UPT ;  /* 0x00000007ff057290 */ /* 0x000ff200087fe4ff */
[----:B------:R3:W-:Y:S01]  /*6ac0*/  UTMASTG.3D [UR48], [UR4] ;  /* 0x00000030040073b5 */ /* 0x0007e20008010000 */
[----:B------:R0:W-:Y:S01]  /*6ad0*/  UTMACMDFLUSH ;  /* 0x00000000000079b7 */ /* 0x0001e20000000000 */
[----:B---3--:R-:W-:Y:S04]  /*6ae0*/  DEPBAR.LE SB0, 0x1 ;  /* 0x000080400000791a */ /* 0x008fe80000000000 */
.L_x_111:
[----:B------:R-:W-:Y:S05]  /*6af0*/  BSYNC.RECONVERGENT B0 ;  /* 0x0000000000007941 */ /* 0x000fea0003800200 */
.L_x_110:
[----:B------:R-:W-:Y:S01]  /*6b00*/  BAR.SYNC.DEFER_BLOCKING 0x1, 0x80 ;  /* 0x0042000000007b1d */ /* 0x000fe20000010000 */
[----:B------:R-:W-:Y:S01]  /*6b10*/  ISETP.NE.AND P1, PT, R58, RZ, PT ;  /* 0x000000ff3a00720c */ /* 0x000fe20003f25270 */
[----:B------:R-:W-:Y:S01]  /*6b20*/  UISETP.NE.AND UP0, UPT, UR47, URZ, UPT ;  /* 0x000000ff2f00728c */ /* 0x000fe2000bf05270 */
[----:B------:R-:W-:Y:S11]  /*6b30*/  LEA R4, R61, UR44, 0x3 ;  /* 0x0000002c3d047c11 */ /* 0x000ff6000f8e18ff */
[----:B------:R-:W-:Y:S01]  /*6b40*/  @P1 SHF.L.U32 R3, R55, 0x1f, RZ ;  /* 0x0000001f37031819 */ /* 0x000fe200000006ff */
[----:B------:R-:W-:Y:S06]  /*6b50*/  BRA.U !UP0, `(.L_x_112) ;  /* 0x0000000108247547 */ /* 0x000fec000b800000 */
[----:B------:R-:W3:Y:S01]  /*6b60*/  S2R R0, SR_CgaCtaId ;  /* 0x0000000000007919 */ /* 0x000ee20000008800 */
[----:B------:R-:W-:Y:S01]  /*6b70*/  IMAD.U32 R2, RZ, RZ, UR46 ;  /* 0x0000002eff027e24 */ /* 0x000fe2000f8e00ff */
[----:B------:R-:W-:Y:S04]  /*6b80*/  UIADD3 UR4, UPT, UPT, UR46, 0x1, URZ ;  /* 0x000000012e047890 */ /* 0x000fe8000fffe0ff */
[----:B------:R-:W-:Y:S01]  /*6b90*/  @P1 LEA R2, R2, UR44, 0x3 ;  /* 0x0000002c02021c11 */ /* 0x000fe2000f8e18ff */
[----:B------:R-:W-:Y:S04]  /*6ba0*/  UISETP.NE.AND UP0, UPT, UR4, 0x4, UPT ;  /* 0x000000040400788c */ /* 0x000fe8000bf05270 */
[----:B------:R-:W-:Y:S01]  /*6bb0*/  @P1 VIADD R2, R2, 0xa0 ;  /* 0x000000a002021836 */ /* 0x000fe20000000000 */
[----:B------:R-:W-:Y:S04]  /*6bc0*/  USEL UR46, UR4, URZ, UP0 ;  /* 0x000000ff042e7287 */ /* 0x000fe80008000000 */
[----:B---3--:R-:W-:Y:S04]  /*6bd0*/  @P1 PRMT R0, R0, 0x654, R2 ;  /* 0x0000065400001816 */ /* 0x008fe80000000002 */
[----:B------:R3:W-:Y:S04]  /*6be0*/  @P1 SYNCS.ARRIVE.TRANS64.RED.A1T0 RZ, [R0+URZ], RZ ;  /* 0x000000ff00ff19a7 */ /* 0x0007e800081004ff */
.L_x_112:
[----:B------:R-:W4:Y:S01]  /*6bf0*/  @P1 SYNCS.PHASECHK.TRANS64.TRYWAIT P0, [R4+URZ+0x80], R3 ;  /* 0x00008003040015a7 */ /* 0x000f2200080011ff */
[----:B------:R-:W-:Y:S01]  /*6c00*/  BSSY B1, `(.L_x_113) ;  /* 0x0000013000017945 */ /* 0x000fe20003800000 */
[----:B----4-:R-:W-:Y:S03]  /*6c10*/  @P1 SEL R63, RZ, 0x1, !P0 ;  /* 0x00000001ff3f1807 */ /* 0x010fe60004000000 */
[----:B------:R-:W-:Y:S05]  /*6c20*/  @!P1 BRA `(.L_x_114) ;  /* 0x0000000000409947 */ /* 0x000fea0003800000 */
[----:B------:R-:W-:Y:S01]  /*6c30*/  ISETP.NE.AND P1, PT, R64, RZ, PT ;  /* 0x000000ff4000720c */ /* 0x000fe20003f25270 */
[----:B------:R-:W-:Y:S01]  /*6c40*/  BSSY B0, `(.L_x_115) ;  /* 0x0000009000007945 */ /* 0x000fe20003800000 */
[----:B------:R-:W-:Y:S11]  /*6c50*/  ISETP.NE.AND P0, PT, R63, RZ, PT ;  /* 0x000000ff3f00720c */ /* 0x000ff60003f05270 */
[----:B------:R-:W-:Y:S05]  /*6c60*/  @P1 IMAD R3, R61, 0x1000, R62 ;  /* 0x000010003d031824 */ /* 0x000fea00078e023e */
[----:B------:R-:W-:Y:S05]  /*6c70*/  @P1 IADD3 R2, PT, PT, R3, UR44, RZ ;  /* 0x0000002c03021c10 */ /* 0x000fea000fffe0ff */
[----:B------:R-:W-:Y:S01]  /*6c80*/  @P1 IMAD.IADD R2, R56, 0x1, R2 ;  /* 0x0000000138021824 */ /* 0x000fe200078e0202 */
[----:B------:R-:W-:Y:S06]  /*6c90*/  @P0 BRA `(.L_x_116) ;  /* 0x00000000000c0947 */ /* 0x000fec0003800000 */
[----:B---3--:R-:W-:Y:S04]  /*6ca0*/  SHF.L.U32 R0, R55, 0x1f, RZ ;  /* 0x0000001f37007819 */ /* 0x008fe800000006ff */
[----:B------:R-:W3:Y:S02]  /*6cb0*/  SYNCS.PHASECHK.TRANS64.TRYWAIT P0, [R4+URZ+0x80], R0 ;  /* 0x00008000040075a7 */ /* 0x000ee400080011ff */
[----:B---3--:R-:W-:Y:S05]  /*6cc0*/  @!P0 BRA `(.L_x_117) ;  /* 0x0000002800088947 */ /* 0x008fea0003800000 */
.L_x_116:
[----:B------:R-:W-:Y:S05]  /*6cd0*/  BSYNC B0 ;  /* 0x0000000000007941 */ /* 0x000fea0003800000 */
.L_x_115:
[----:B------:R-:W-:Y:S02]  /*6ce0*/  ISETP.NE.AND P0, PT, R64, RZ, PT ;  /* 0x000000ff4000720c */ /* 0x000fe40003f05270 */
[----:B------:R-:W-:Y:S11]  /*6cf0*/  IADD3 R61, PT, PT, R61, 0x1, RZ ;  /* 0x000000013d3d7810 */ /* 0x000ff60007ffe0ff */
[----:B------:R-:W-:Y:S05]  /*6d00*/  @P0 WARPSYNC.ALL ;  /* 0x0000000000000948 */ /* 0x000fea0003800000 */
[----:B------:R4:W1:Y:S04]  /*6d10*/  @P0 LDSM.16.M88.4 R28, [R3+UR44+0x200] ;  /* 0x0002002c031c083b */ /* 0x0008680008000200 */
[----:B------:R4:W1:Y:S02]  /*6d20*/  @P0 LDSM.16.M88.4 R36, [R2+0x200] ;  /* 0x000200000224083b */ /* 0x0008640000000200 */
.L_x_114:
[----:B------:R-:W-:Y:S05]  /*6d30*/  BSYNC B1 ;  /* 0x0000000000017941 */ /* 0x000fea0003800000 */
.L_x_113:
[----:B---3--:R-:W-:Y:S05]  /*6d40*/  VIADD R0, R25, 0x20 ;  /* 0x0000002019007836 */ /* 0x008fea0000000000 */
[----:B------:R-:W-:Y:S04]  /*6d50*/  SHF.R.U32.HI R0, RZ, 0x15, R0 ;  /* 0x00000015ff007819 */ /* 0x000fe80000011600 */
[----:B------:R-:W-:Y:S11]  /*6d60*/  LOP3.LUT P0, RZ, R0, 0x3, R46, 0x48, !PT ;  /* 0x0000000300ff7812 */ /* 0x000ff6000780482e */
[----:B------:R-:W-:Y:S02]  /*6d70*/  @!UPT UIADD3 URZ, UPT, UPT, URZ, URZ, URZ ;  /* 0x000000fffffff290 */ /* 0x000fe4000fffe0ff */
[----:B------:R-:W-:Y:S05]  /*6d80*/  @!P0 BRA `(.L_x_118) ;  /* 0x0000000000408947 */ /* 0x000fea0003800000 */
[----:B------:R-:W3:Y:S01]  /*6d90*/  LDCU.64 UR8, c[0x4][0x70] ;  /* 0x01000e00ff0877ac */ /* 0x000ee20008000a00 */
[----:B----4-:R-:W-:Y:S01]  /*6da0*/  MOV R3, 0x0 ;  /* 0x0000000000037802 */ /* 0x010fe20000000f00 */
[----:B------:R-:W-:Y:S02]  /*6db0*/  HFMA2 R12, -RZ, RZ, 0, 5.9604644775390625e-08 ;  /* 0x00000001ff0c7431 */ /* 0x000fe400000001ff */
[----:B-1----:R-:W-:Y:S02]  /*6dc0*/  IMAD.MOV.U32 R8, RZ, RZ, 0x192 ;  /* 0x00000192ff087424 */ /* 0x002fe400078e00ff */
[----:B------:R-:W-:Y:S01]  /*6dd0*/  IMAD.MOV.U32 R13, RZ, RZ, RZ ;  /* 0x000000ffff0d7224 */ /* 0x000fe200078e00ff */
[----:B------:R-:W1:Y:S01]  /*6de0*/  LDCU.64 UR6, c[0x4][0x78] ;  /* 0x01000f00ff0677ac */ /* 0x000e620008000a00 */
[----:B------:R-:W4:Y:S01]  /*6df0*/  LDC.64 R2, c[0x4][R3] ;  /* 0x0100000003027b82 */ /* 0x000f220000000a00 */
[----:B------:R-:W5:Y:S01]  /*6e00*/  LDCU.64 UR4, c[0x4][0x10] ;  /* 0x01000200ff0477ac */ /* 0x000f620008000a00 */
[----:B---3--:R-:W-:Y:S01]  /*6e10*/  MOV R5, UR9 ;  /* 0x0000000900057c02 */ /* 0x008fe20008000f00 */
[----:B------:R-:W-:Y:S01]  /*6e20*/  IMAD.U32 R4, RZ, RZ, UR8 ;  /* 0x00000008ff047e24 */ /* 0x000fe2000f8e00ff */
[----:B-1----:R-:W-:Y:S01]  /*6e30*/  MOV R7, UR7 ;  /* 0x0000000700077c02 */ /* 0x002fe20008000f00 */
[----:B------:R-:W-:Y:S01]  /*6e40*/  IMAD.U32 R6, RZ, RZ, UR6 ;  /* 0x00000006ff067e24 */ /* 0x000fe2000f8e00ff */
[----:B-----5:R-:W-:Y:S01]  /*6e50*/  MOV R11, UR5 ;  /* 0x00000005000b7c02 */ /* 0x020fe20008000f00 */
[----:B------:R-:W-:Y:S02]  /*6e60*/  IMAD.U32 R10, RZ, RZ, UR4 ;  /* 0x00000004ff0a7e24 */ /* 0x000fe4000f8e00ff */
[----:B------:R-:W-:Y:S07]  /*6e70*/  LEPC R20, `(.L_x_118) ;  /* 0x000000001014794e */ /* 0x000fee0000000000 */
[----:B--2-4-:R-:W-:Y:S05]  /*6e80*/  CALL.ABS.NOINC R2 ;  /* 0x0000000002007343 */ /* 0x014fea0003c00000 */
.L_x_118:
[----:B-1--4-:R-:W-:Y:S01]  /*6e90*/  SHF.L.U32 R3, R28, 0x10, RZ ;  /* 0x000000101c037819 */ /* 0x012fe200000006ff */
[----:B------:R-:W-:Y:S05]  /*6ea0*/  WARPSYNC.ALL ;  /* 0x0000000000007948 */ /* 0x000fea0003800000 */
[----:B------:R-:W-:Y:S01]  /*6eb0*/  R2UR UR4, R25 ;  /* 0x00000000190472ca */ /* 0x000fe200000e0000 */
[----:B------:R-:W1:Y:S01]  /*6ec0*/  S2R R65, SR_CgaCtaId ;  /* 0x0000000000417919 */ /* 0x000e620000008800 */
[C---:B------:R-:W-:Y:S01]  /*6ed0*/  SHF.L.U32 R20, R29.reuse, 0x10, RZ ;  /* 0x000000101d147819 */ /* 0x040fe200000006ff */
[----:B------:R-:W-:Y:S01]  /*6ee0*/  BSSY.RECONVERGENT B0, `(.L_x_119) ;  /* 0x0000054000007945 */ /* 0x000fe20003800200 */
[----:B------:R-:W-:Y:S02]  /*6ef0*/  LOP3.LUT R21, R29, 0xffff0000, RZ, 0xc0, !PT ;  /* 0xffff00001d157812 */ /* 0x000fe400078ec0ff */
[----:B------:R-:W-:Y:S02]  /*6f00*/  ISETP.NE.AND P6, PT, R58, RZ, PT ;  /* 0x000000ff3a00720c */ /* 0x000fe40003fc5270 */
[----:B------:R-:W-:Y:S05]  /*6f10*/  ISETP.NE.AND P0, PT, R57, RZ, PT ;  /* 0x000000ff3900720c */ /* 0x000fea0003f05270 */
[----:B------:R-:W3:Y:S02]  /*6f20*/  LDTM.16dp256bit.x4 R4, tmem[UR4+0x20] ;  /* 0x00002004000479ee */ /* 0x000ee40008120000 */
[----:B---3--:R-:W-:Y:S01]  /*6f30*/  FMUL R0, R24, R4 ;  /* 0x0000000418007220 */ /* 0x008fe20000400000 */
[----:B------:R-:W-:Y:S01]  /*6f40*/  LOP3.LUT R4, R28, 0xffff0000, RZ, 0xc0, !PT ;  /* 0xffff00001c047812 */ /* 0x000fe200078ec0ff */
[C---:B------:R-:W-:Y:S01]  /*6f50*/  FMUL R2, R24.reuse, R5 ;  /* 0x0000000518027220 */ /* 0x040fe20000400000 */
[C---:B------:R-:W-:Y:S01]  /*6f60*/  FMUL R7, R24.reuse, R7 ;  /* 0x0000000718077220 */ /* 0x040fe20000400000 */
[C---:B------:R-:W-:Y:S01]  /*6f70*/  FFMA R0, R27.reuse, R3, R0 ;  /* 0x000000031b007223 */ /* 0x040fe20000000000 */
[C---:B------:R-:W-:Y:S01]  /*6f80*/  FMUL R3, R24.reuse, R6 ;  /* 0x0000000618037220 */ /* 0x040fe20000400000 */
[C---:B------:R-:W-:Y:S01]  /*6f90*/  FFMA R2, R27.reuse, R4, R2 ;  /* 0x000000041b027223 */ /* 0x040fe20000000002 */
[C---:B------:R-:W-:Y:S01]  /*6fa0*/  FMUL R4, R24.reuse, R8 ;  /* 0x0000000818047220 */ /* 0x040fe20000400000 */
[----:B------:R-:W-:Y:S01]  /*6fb0*/  FMUL R8, R24, R12 ;  /* 0x0000000c18087220 */ /* 0x000fe20000400000 */
[C---:B------:R-:W-:Y:S01]  /*6fc0*/  FFMA R3, R27.reuse, R20, R3 ;  /* 0x000000141b037223 */ /* 0x040fe20000000003 */
[----:B------:R-:W-:Y:S01]  /*6fd0*/  FFMA R7, R27, R21, R7 ;  /* 0x000000151b077223 */ /* 0x000fe20000000007 */
[----:B------:R-:W-:Y:S01]  /*6fe0*/  F2FP.BF16.F32.PACK_AB R32, R2, R0 ;  /* 0x000000000220723e */ /* 0x000fe200000010ff */
[----:B------:R-:W-:Y:S01]  /*6ff0*/  FMUL R12, R24, R16 ;  /* 0x00000010180c7220 */ /* 0x000fe20000400000 */
[----:B------:R-:W-:Y:S01]  /*7000*/  SHF.L.U32 R16, R30, 0x10, RZ ;  /* 0x000000101e107819 */ /* 0x000fe200000006ff */
[----:B------:R-:W-:Y:S01]  /*7010*/  FMUL R5, R24, R9 ;  /* 0x0000000918057220 */ /* 0x000fe20000400000 */
[----:B------:R-:W-:Y:S01]  /*7020*/  LOP3.LUT R0, R30, 0xffff0000, RZ, 0xc0, !PT ;  /* 0xffff00001e007812 */ /* 0x000fe200078ec0ff */
[C---:B------:R-:W-:Y:S01]  /*7030*/  FMUL R6, R24.reuse, R10 ;  /* 0x0000000a18067220 */ /* 0x040fe20000400000 */
[----:B------:R-:W-:Y:S01]  /*7040*/  SHF.L.U32 R2, R31, 0x10, RZ ;  /* 0x000000101f027819 */ /* 0x000fe200000006ff */
[----:B------:R-:W-:Y:S01]  /*7050*/  FFMA R4, R27, R16, R4 ;  /* 0x000000101b047223 */ /* 0x000fe20000000004 */
[----:B------:R-:W-:Y:S01]  /*7060*/  F2FP.BF16.F32.PACK_AB R33, R7, R3 ;  /* 0x000000030721723e */ /* 0x000fe200000010ff */
[----:B------:R-:W-:Y:S01]  /*7070*/  FFMA R5, R27, R0, R5 ;  /* 0x000000001b057223 */ /* 0x000fe20000000005 */
[----:B------:R-:W-:Y:S01]  /*7080*/  LOP3.LUT R3, R31, 0xffff0000, RZ, 0xc0, !PT ;  /* 0xffff00001f037812 */ /* 0x000fe200078ec0ff */
[----:B------:R-:W-:Y:S01]  /*7090*/  FMUL R11, R24, R11 ;  /* 0x0000000b180b7220 */ /* 0x000fe20000400000 */
[C---:B------:R-:W-:Y:S01]  /*70a0*/  SHF.L.U32 R0, R36.reuse, 0x10, RZ ;  /* 0x0000001024007819 */ /* 0x040fe200000006ff */
[C---:B------:R-:W-:Y:S01]  /*70b0*/  FFMA R6, R27.reuse, R2, R6 ;  /* 0x000000021b067223 */ /* 0x040fe20000000006 */
[----:B------:R-:W-:Y:S01]  /*70c0*/  LOP3.LUT R2, R36, 0xffff0000, RZ, 0xc0, !PT ;  /* 0xffff000024027812 */ /* 0x000fe200078ec0ff */
[----:B------:R-:W-:Y:S01]  /*70d0*/  FFMA R11, R27, R3, R11 ;  /* 0x000000031b0b7223 */ /* 0x000fe2000000000b */
[----:B------:R-:W-:Y:S01]  /*70e0*/  SHF.L.U32 R3, R37, 0x10, RZ ;  /* 0x0000001025037819 */ /* 0x000fe200000006ff */
[C---:B------:R-:W-:Y:S01]  /*70f0*/  FMUL R9, R24.reuse, R13 ;  /* 0x0000000d18097220 */ /* 0x040fe20000400000 */
[----:B------:R-:W-:Y:S01]  /*7100*/  F2FP.BF16.F32.PACK_AB R34, R5, R4 ;  /* 0x000000040522723e */ /* 0x000fe200000010ff */
[----:B------:R-:W-:Y:S01]  /*7110*/  FMUL R10, R24, R14 ;  /* 0x0000000e180a7220 */ /* 0x000fe20000400000 */
[----:B------:R-:W-:Y:S01]  /*7120*/  SHF.L.U32 R4, R39, 0x10, RZ ;  /* 0x0000001027047819 */ /* 0x000fe200000006ff */
[----:B------:R-:W-:Y:S01]  /*7130*/  FFMA R8, R27, R0, R8 ;  /* 0x000000001b087223 */ /* 0x000fe20000000008 */
[----:B------:R-:W-:Y:S01]  /*7140*/  LOP3.LUT R0, R37, 0xffff0000, RZ, 0xc0, !PT ;  /* 0xffff000025007812 */ /* 0x000fe200078ec0ff */
[C---:B------:R-:W-:Y:S01]  /*7150*/  FFMA R9, R27.reuse, R2, R9 ;  /* 0x000000021b097223 */ /* 0x040fe20000000009 */
[C---:B------:R-:W-:Y:S01]  /*7160*/  SHF.L.U32 R2, R38.reuse, 0x10, RZ ;  /* 0x0000001026027819 */ /* 0x040fe200000006ff */
[----:B------:R-:W-:Y:S01]  /*7170*/  FFMA R10, R27, R3, R10 ;  /* 0x000000031b0a7223 */ /* 0x000fe2000000000a */
[----:B------:R-:W-:Y:S01]  /*7180*/  LOP3.LUT R3, R38, 0xffff0000, RZ, 0xc0, !PT ;  /* 0xffff000026037812 */ /* 0x000fe200078ec0ff */
[C---:B------:R-:W-:Y:S01]  /*7190*/  FMUL R15, R24.reuse, R15 ;  /* 0x0000000f180f7220 */ /* 0x040fe20000400000 */
[----:B------:R-:W-:Y:S01]  /*71a0*/  LOP3.LUT R5, R39, 0xffff0000, RZ, 0xc0, !PT ;  /* 0xffff000027057812 */ /* 0x000fe200078ec0ff */
[C---:B------:R-:W-:Y:S01]  /*71b0*/  FMUL R13, R24.reuse, R17 ;  /* 0x00000011180d7220 */ /* 0x040fe20000400000 */
[----:B------:R-:W-:Y:S01]  /*71c0*/  F2FP.BF16.F32.PACK_AB R35, R11, R6 ;  /* 0x000000060b23723e */ /* 0x000fe200000010ff */
[C---:B------:R-:W-:Y:S01]  /*71d0*/  FMUL R14, R24.reuse, R18 ;  /* 0x00000012180e7220 */ /* 0x040fe20000400000 */
[C---:B------:R-:W-:Y:S01]  /*71e0*/  FFMA R15, R27.reuse, R0, R15 ;  /* 0x000000001b0f7223 */ /* 0x040fe2000000000f */
[----:B------:R-:W-:Y:S01]  /*71f0*/  FMUL R19, R24, R19 ;  /* 0x0000001318137220 */ /* 0x000fe20000400000 */
[----:B------:R-:W-:Y:S01]  /*7200*/  FFMA R12, R27, R2, R12 ;  /* 0x000000021b0c7223 */ /* 0x000fe2000000000c */
[----:B------:R3:W-:Y:S01]  /*7210*/  STSM.16.M88.4 [R60+0x1200], R32 ;  /* 0x001200203c007844 */ /* 0x0007e20000000200 */
[----:B------:R-:W-:Y:S01]  /*7220*/  F2FP.BF16.F32.PACK_AB R8, R9, R8 ;  /* 0x000000080908723e */ /* 0x000fe200000010ff */
[----:B------:R-:W-:Y:S01]  /*7230*/  FFMA R13, R27, R3, R13 ;  /* 0x000000031b0d7223 */ /* 0x000fe2000000000d */
[----:B------:R-:W-:Y:S01]  /*7240*/  F2FP.BF16.F32.PACK_AB R9, R15, R10 ;  /* 0x0000000a0f09723e */ /* 0x000fe200000010ff */
[C---:B------:R-:W-:Y:S01]  /*7250*/  FFMA R14, R27.reuse, R4, R14 ;  /* 0x000000041b0e7223 */ /* 0x040fe2000000000e */
[----:B------:R-:W-:Y:S01]  /*7260*/  FFMA R19, R27, R5, R19 ;  /* 0x000000051b137223 */ /* 0x000fe20000000013 */
[----:B------:R-:W-:Y:S02]  /*7270*/  MOV R0, UR46 ;  /* 0x0000002e00007c02 */ /* 0x000fe40008000f00 */
[----:B------:R-:W-:Y:S02]  /*7280*/  F2FP.BF16.F32.PACK_AB R10, R13, R12 ;  /* 0x0000000c0d0a723e */ /* 0x000fe400000010ff */
[----:B------:R-:W-:Y:S02]  /*7290*/  F2FP.BF16.F32.PACK_AB R11, R19, R14 ;  /* 0x0000000e130b723e */ /* 0x000fe400000010ff */
[----:B------:R-:W-:Y:S02]  /*72a0*/  @P6 LEA R0, R0, UR44, 0x3 ;  /* 0x0000002c00006c11 */ /* 0x000fe4000f8e18ff */
[----:B------:R-:W-:Y:S01]  /*72b0*/  LEA R2, R61, UR44, 0x3 ;  /* 0x0000002c3d027c11 */ /* 0x000fe2000f8e18ff */
[----:B------:R3:W-:Y:S01]  /*72c0*/  STSM.16.M88.4 [R59+0x1200], R8 ;  /* 0x001200083b007844 */ /* 0x0007e20000000200 */
[----:B------:R-:W-:Y:S02]  /*72d0*/  @P6 IADD3 R0, PT, PT, R0, 0xa0, RZ ;  /* 0x000000a000006810 */ /* 0x000fe40007ffe0ff */
[----:B------:R-:W-:Y:S01]  /*72e0*/  @P6 SHF.L.U32 R3, R55, 0x1f, RZ ;  /* 0x0000001f37036819 */ /* 0x000fe200000006ff */
[----:B------:R-:W-:Y:S01]  /*72f0*/  @!PT LDS RZ, [RZ] ;  /* 0x00000000fffff984 */ /* 0x000fe20000000800 */
[----:B------:R-:W-:Y:S01]  /*7300*/  @!PT LDS RZ, [RZ] ;  /* 0x00000000fffff984 */ /* 0x000fe20000000800 */
[----:B------:R-:W-:Y:S01]  /*7310*/  @!PT LDS RZ, [RZ] ;  /* 0x00000000fffff984 */ /* 0x000fe20000000800 */
[----:B------:R-:W-:Y:S01]  /*7320*/  @!PT LDS RZ, [RZ] ;  /* 0x00000000fffff984 */ /* 0x000fe20000000800 */
[----:B------:R4:W-:Y:S06]  /*7330*/  MEMBAR.ALL.CTA ;  /* 0x0000000000007992 */ /* 0x0009ec0000008000 */
[----:B----4-:R-:W4:Y:S01]  /*7340*/  FENCE.VIEW.ASYNC.S ;  /* 0x00000000000073c6 */ /* 0x010f220000000000 */
[----:B-1----:R-:W-:Y:S01]  /*7350*/  @P6 PRMT R0, R65, 0x654, R0 ;  /* 0x0000065441006816 */ /* 0x002fe20000000000 */
[----:B----4-:R-:W-:Y:S06]  /*7360*/  BAR.SYNC.DEFER_BLOCKING 0x1, 0x80 ;  /* 0x0042000000007b1d */ /* 0x010fec0000010000 */
[----:B------:R-:W-:Y:S05]  /*7370*/  @P0 BRA `(.L_x_120) ;  /* 0x0000000000280947 */ /* 0x000fea0003800000 */
[----:B------:R-:W1:Y:S01]  /*7380*/  LDCU.64 UR6, c[0x0][0x348] ;  /* 0x00006900ff0677ac */ /* 0x000e620008000a00 */
[----:B------:R-:W-:Y:S02]  /*7390*/  UIADD3 UR9, UPT, UPT, UR49, 0x20, URZ ;  /* 0x0000002031097890 */ /* 0x000fe4000fffe0ff */
[----:B------:R-:W-:Y:S01]  /*73a0*/  UIADD3 UR8, UPT, UPT, UR44, 0x1200, URZ ;  /* 0x000012002c087890 */ /* 0x000fe2000fffe0ff */
[----:B------:R-:W-:Y:S01]  /*73b0*/  UMOV UR10, UR50 ;  /* 0x00000032000a7c82 */ /* 0x000fe20008000000 */
[----:B------:R-:W-:Y:S01]  /*73c0*/  UMOV UR11, UR36 ;  /* 0x00000024000b7c82 */ /* 0x000fe20008000000 */
[----:B-1----:R-:W-:Y:S04]  /*73d0*/  UIADD3 UR4, UP0, UPT, UR6, 0x680, URZ ;  /* 0x0000068006047890 */ /* 0x002fe8000ff1e0ff */
[----:B------:R-:W-:Y:S09]  /*73e0*/  UIADD3.X UR5, UPT, UPT, URZ, UR7, URZ, UP0, !UPT ;  /* 0x00000007ff057290 */ /* 0x000ff200087fe4ff */
[----:B------:R1:W-:Y:S01]  /*73f0*/  UTMASTG.3D [UR8], [UR4] ;  /* 0x00000008040073b5 */ /* 0x0003e20008010000 */
[----:B------:R0:W-:Y:S01]  /*7400*/  UTMACMDFLUSH ;  /* 0x00000000000079b7 */ /* 0x0001e20000000000 */
[----:B-1----:R-:W-:Y:S04]  /*7410*/  DEPBAR.LE SB0, 0x1 ;  /* 0x000080400000791a */ /* 0x002fe80000000000 */
.L_x_120:
[----:B------:R-:W-:Y:S05]  /*7420*/  BSYNC.RECONVERGENT B0 ;  /* 0x0000000000007941 */ /* 0x000fea0003800200 */
.L_x_119:
[----:B------:R-:W-:Y:S01]  /*7430*/  BAR.SYNC.DEFER_BLOCKING 0x1, 0x80 ;  /* 0x0042000000007b1d */ /* 0x000fe20000010000 */
[----:B------:R-:W-:Y:S04]  /*7440*/  UIADD3 UR4, UPT, UPT, UR46, 0x1, URZ ;  /* 0x000000012e047890 */ /* 0x000fe8000fffe0ff */
[----:B------:R-:W-:Y:S04]  /*7450*/  UISETP.NE.AND UP0, UPT, UR4, 0x4, UPT ;  /* 0x000000040400788c */ /* 0x000fe8000bf05270 */
[----:B------:R-:W-:Y:S01]  /*7460*/  USEL UR45, UR4, URZ, UP0 ;  /* 0x000000ff042d7287 */ /* 0x000fe20008000000 */
[----:B------:R1:W-:Y:S01]  /*7470*/  @P6 SYNCS.ARRIVE.TRANS64.RED.A1T0 RZ, [R0+URZ], RZ ;  /* 0x000000ff00ff69a7 */ /* 0x0003e200081004ff */
[----:B------:R-:W-:Y:S01]  /*7480*/  BSSY B1, `(.L_x_121) ;  /* 0x0000014000017945 */ /* 0x000fe20003800000 */
[----:B------:R-:W4:Y:S02]  /*7490*/  @P6 SYNCS.PHASECHK.TRANS64.TRYWAIT P0, [R2+URZ+0x80], R3 ;  /* 0x00008003020065a7 */ /* 0x000f2400080011ff */
[----:B----4-:R-:W-:Y:S01]  /*74a0*/  @P6 SEL R63, RZ, 0x1, !P0 ;  /* 0x00000001ff3f6807 */ /* 0x010fe20004000000 */
[----:B-1----:R-:W-:Y:S06]  /*74b0*/  @!P6 BRA `(.L_x_122) ;  /* 0x000000000040e947 */ /* 0x002fec0003800000 */
[----:B------:R-:W-:Y:S01]  /*74c0*/  ISETP.NE.AND P1, PT, R64, RZ, PT ;  /* 0x000000ff4000720c */ /* 0x000fe20003f25270 */
[----:B------:R-:W-:Y:S01]  /*74d0*/  BSSY B0, `(.L_x_123) ;  /* 0x0000009000007945 */ /* 0x000fe20003800000 */
[----:B------:R-:W-:Y:S11]  /*74e0*/  ISETP.NE.AND P0, PT, R63, RZ, PT ;  /* 0x000000ff3f00720c */ /* 0x000ff60003f05270 */
[----:B------:R-:W-:Y:S05]  /*74f0*/  @P1 IMAD R3, R61, 0x1000, R62 ;  /* 0x000010003d031824 */ /* 0x000fea00078e023e */
[----:B------:R-:W-:Y:S05]  /*7500*/  @P1 IADD3 R0, PT, PT, R3, UR44, RZ ;  /* 0x0000002c03001c10 */ /* 0x000fea000fffe0ff */
[----:B------:R-:W-:Y:S01]  /*7510*/  @P1 IMAD.IADD R0, R56, 0x1, R0 ;  /* 0x0000000138001824 */ /* 0x000fe200078e0200 */
[----:B------:R-:W-:Y:S06]  /*7520*/  @P0 BRA `(.L_x_124) ;  /* 0x00000000000c0947 */ /* 0x000fec0003800000 */
[----:B------:R-:W-:Y:S04]  /*7530*/  SHF.L.U32 R4, R55, 0x1f, RZ ;  /* 0x0000001f37047819 */ /* 0x000fe800000006ff */
[----:B------:R-:W1:Y:S02]  /*7540*/  SYNCS.PHASECHK.TRANS64.TRYWAIT P0, [R2+URZ+0x80], R4 ;  /* 0x00008004020075a7 */ /* 0x000e6400080011ff */
[----:B-1----:R-:W-:Y:S05]  /*7550*/  @!P0 BRA `(.L_x_125) ;  /* 0x0000001c00f88947 */ /* 0x002fea0003800000 */
.L_x_124:
[----:B------:R-:W-:Y:S05]  /*7560*/  BSYNC B0 ;  /* 0x0000000000007941 */ /* 0x000fea0003800000 */
.L_x_123:
[----:B------:R-:W-:Y:S02]  /*7570*/  ISETP.NE.AND P0, PT, R64, RZ, PT ;  /* 0x000000ff4000720c */ /* 0x000fe40003f05270 */
[----:B------:R-:W-:Y:S11]  /*7580*/  IADD3 R61, PT, PT, R61, 0x1, RZ ;  /* 0x000000013d3d7810 */ /* 0x000ff60007ffe0ff */
[----:B------:R-:W-:Y:S05]  /*7590*/  @P0 WARPSYNC.ALL ;  /* 0x0000000000000948 */ /* 0x000fea0003800000 */
[----:B------:R4:W1:Y:S04]  /*75a0*/  @P0 LDSM.16.M88.4 R28, [R3+UR44+0x200] ;  /* 0x0002002c031c083b */ /* 0x0008680008000200 */
[----:B------:R4:W1:Y:S02]  /*75b0*/  @P0 LDSM.16.M88.4 R36, [R0+0x200] ;  /* 0x000200000024083b */ /* 0x0008640000000200 */
.L_x_122:
[----:B------:R-:W-:Y:S05]  /*75c0*/  BSYNC B1 ;  /* 0x0000000000017941 */ /* 0x000fea0003800000 */
.L_x_121:
[----:B----4-:R-:W-:Y:S05]  /*75d0*/  VIADD R0, R25, 0x40 ;  /* 0x0000004019007836 */ /* 0x010fea0000000000 */
[----:B------:R-:W-:Y:S04]  /*75e0*/  SHF.R.U32.HI R0, RZ, 0x15, R0 ;  /* 0x00000015ff007819 */ /* 0x000fe80000011600 */
[----:B------:R-:W-:Y:S11]  /*75f0*/  LOP3.LUT P0, RZ, R0, 0x3, R46, 0x48, !PT ;  /* 0x0000000300ff7812 */ /* 0x000ff6000780482e */
[----:B------:R-:W-:Y:S02]  /*7600*/  @!UPT UIADD3 URZ, UPT, UPT, URZ, URZ, URZ ;  /* 0x000000fffffff290 */ /* 0x000fe4000fffe0ff */
[----:B------:R-:W-:Y:S05]  /*7610*/  @!P0 BRA `(.L_x_126) ;  /* 0x0000000000408947 */ /* 0x000fea0003800000 */
[----:B------:R-:W4:Y:S01]  /*7620*/  LDCU.64 UR8, c[0x4][0x70] ;  /* 0x01000e00ff0877ac */ /* 0x000f220008000a00 */
[----:B------:R-:W-:Y:S01]  /*7630*/  MOV R3, 0x0 ;  /* 0x0000000000037802 */ /* 0x000fe20000000f00 */
[----:B------:R-:W-:Y:S02]  /*7640*/  HFMA2 R12, -RZ, RZ, 0, 5.9604644775390625e-08 ;  /* 0x00000001ff0c7431 */ /* 0x000fe400000001ff */
[----:B---3--:R-:W-:Y:S02]  /*7650*/  IMAD.MOV.U32 R8, RZ, RZ, 0x192 ;  /* 0x00000192ff087424 */ /* 0x008fe400078e00ff */
[----:B------:R-:W-:Y:S01]  /*7660*/  IMAD.MOV.U32 R13, RZ, RZ, RZ ;  /* 0x000000ffff0d7224 */ /* 0x000fe200078e00ff */
[----:B------:R-:W3:Y:S01]  /*7670*/  LDCU.64 UR6, c[0x4][0x78] ;  /* 0x01000f00ff0677ac */ /* 0x000ee20008000a00 */
[----:B-1----:R-:W1:Y:S01]  /*7680*/  LDC.64 R2, c[0x4][R3] ;  /* 0x0100000003027b82 */ /* 0x002e620000000a00 */
[----:B------:R-:W5:Y:S01]  /*7690*/  LDCU.64 UR4, c[0x4][0x10] ;  /* 0x01000200ff0477ac */ /* 0x000f620008000a00 */
[----:B----4-:R-:W-:Y:S01]  /*76a0*/  MOV R5, UR9 ;  /* 0x0000000900057c02 */ /* 0x010fe20008000f00 */
[----:B------:R-:W-:Y:S01]  /*76b0*/  IMAD.U32 R4, RZ, RZ, UR8 ;  /* 0x00000008ff047e24 */ /* 0x000fe2000f8e00ff */
[----:B---3--:R-:W-:Y:S01]  /*76c0*/  MOV R7, UR7 ;  /* 0x0000000700077c02 */ /* 0x008fe20008000f00 */
[----:B------:R-:W-:Y:S01]  /*76d0*/  IMAD.U32 R6, RZ, RZ, UR6 ;  /* 0x00000006ff067e24 */ /* 0x000fe2000f8e00ff */
[----:B-----5:R-:W-:Y:S01]  /*76e0*/  MOV R11, UR5 ;  /* 0x00000005000b7c02 */ /* 0x020fe20008000f00 */
[----:B------:R-:W-:Y:S02]  /*76f0*/  IMAD.U32 R10, RZ, RZ, UR4 ;  /* 0x00000004ff0a7e24 */ /* 0x000fe4000f8e00ff */
[----:B------:R-:W-:Y:S07]  /*7700*/  LEPC R20, `(.L_x_126) ;  /* 0x000000001014794e */ /* 0x000fee0000000000 */
[----:B-12---:R-:W-:Y:S05]  /*7710*/  CALL.ABS.NOINC R2 ;  /* 0x0000000002007343 */ /* 0x006fea0003c00000 */
.L_x_126:
[----:B-1----:R-:W-:Y:S01]  /*7720*/  SHF.L.U32 R3, R28, 0x10, RZ ;  /* 0x000000101c037819 */ /* 0x002fe200000006ff */
[----:B------:R-:W-:Y:S05]  /*7730*/  WARPSYNC.ALL ;  /* 0x0000000000007948 */ /* 0x000fea0003800000 */
[----:B------:R-:W-:Y:S01]  /*7740*/  R2UR UR4, R25 ;  /* 0x00000000190472ca */ /* 0x000fe200000e0000 */
[----:B------:R-:W-:Y:S01]  /*7750*/  BSSY.RECONVERGENT B0, `(.L_x_127) ;  /* 0x0000055000007945 */ /* 0x000fe20003800200 */
[C---:B------:R-:W-:Y:S02]  /*7760*/  SHF.L.U32 R20, R29.reuse, 0x10, RZ ;  /* 0x000000101d147819 */ /* 0x040fe400000006ff */
[----:B------:R-:W-:Y:S02]  /*7770*/  LOP3.LUT R21, R29, 0xffff0000, RZ, 0xc0, !PT ;  /* 0xffff00001d157812 */ /* 0x000fe400078ec0ff */
[----:B------:R-:W-:Y:S02]  /*7780*/  ISETP.NE.AND P6, PT, R58, RZ, PT ;  /* 0x000000ff3a00720c */ /* 0x000fe40003fc5270 */
[----:B------:R-:W-:Y:S05]  /*7790*/  ISETP.NE.AND P0, PT, R57, RZ, PT ;  /* 0x000000ff3900720c */ /* 0x000fea0003f05270 */
[----:B---3--:R-:W1:Y:S02]  /*77a0*/  LDTM.16dp256bit.x4 R4, tmem[UR4+0x40] ;  /* 0x00004004000479ee */ /* 0x008e640008120000 */
[----:B-1----:R-:W-:Y:S01]  /*77b0*/  FMUL R0, R24, R4 ;  /* 0x0000000418007220 */ /* 0x002fe20000400000 */
[----:B------:R-:W-:Y:S01]  /*77c0*/  LOP3.LUT R4, R28, 0xffff0000, RZ, 0xc0, !PT ;  /* 0xffff00001c047812 */ /* 0x000fe200078ec0ff */
[C---:B------:R-:W-:Y:S01]  /*77d0*/  FMUL R2, R24.reuse, R5 ;  /* 0x0000000518027220 */ /* 0x040fe20000400000 */
        /* <DEDUP_REMOVED lines=26> */
[----:B------:R-:W-:Y:S01]  /*7980*/  FMUL R10, R24, R14 ;  /* 0x0000000e180a7220 */ /* 0x000fe20000400000 */
[----:B------:R-:W-:Y:S01]  /*7990*/  SHF.L.U32 R4, R39, 0x10, RZ ;  /* 0x0000001027047819 */ /* 0x000fe200000006ff */
[----:B------:R-:W-:Y:S01]  /*79a0*/  FFMA R11, R27, R16, R11 ;  /* 0x000000101b0b7223 */ /* 0x000fe2000000000b */
[----:B------:R-:W-:Y:S01]  /*79b0*/  LOP3.LUT R5, R39, 0xffff0000, RZ, 0xc0, !PT ;  /* 0xffff000027057812 */ /* 0x000fe200078ec0ff */
[----:B------:R-:W-:Y:S01]  /*79c0*/  FFMA R8, R27, R0, R8 ;  /* 0x000000001b087223 */ /* 0x000fe20000000008 */
[----:B------:R-:W-:Y:S01]  /*79d0*/  LOP3.LUT R0, R37, 0xffff0000, RZ, 0xc0, !PT ;  /* 0xffff000025007812 */ /* 0x000fe200078ec0ff */
[C---:B------:R-:W-:Y:S01]  /*79e0*/  FFMA R9, R27.reuse, R2, R9 ;  /* 0x000000021b097223 */ /* 0x040fe20000000009 */
[C---:B------:R-:W-:Y:S01]  /*79f0*/  SHF.L.U32 R2, R38.reuse, 0x10, RZ ;  /* 0x0000001026027819 */ /* 0x040fe200000006ff */
[----:B------:R-:W-:Y:S01]  /*7a00*/  FFMA R10, R27, R3, R10 ;  /* 0x000000031b0a7223 */ /* 0x000fe2000000000a */
[----:B------:R-:W-:Y:S01]  /*7a10*/  LOP3.LUT R3, R38, 0xffff0000, RZ, 0xc0, !PT ;  /* 0xffff000026037812 */ /* 0x000fe200078ec0ff */
[C---:B------:R-:W-:Y:S01]  /*7a20*/  FMUL R15, R24.reuse, R15 ;  /* 0x0000000f180f7220 */ /* 0x040fe20000400000 */
[----:B------:R-:W-:Y:S01]  /*7a30*/  F2FP.BF16.F32.PACK_AB R35, R11, R6 ;  /* 0x000000060b23723e */ /* 0x000fe200000010ff */
[C---:B------:R-:W-:Y:S01]  /*7a40*/  FMUL R13, R24.reuse, R17 ;  /* 0x00000011180d7220 */ /* 0x040fe20000400000 */
[C---:B------:R-:W-:Y:S01]  /*7a50*/  FMUL R14, R24.reuse, R18 ;  /* 0x00000012180e7220 */ /* 0x040fe20000400000 */
[----:B------:R-:W-:Y:S01]  /*7a60*/  FFMA R15, R27, R0, R15 ;  /* 0x000000001b0f7223 */ /* 0x000fe2000000000f */
[----:B------:R-:W-:Y:S01]  /*7a70*/  FMUL R19, R24, R19 ;  /* 0x0000001318137220 */ /* 0x000fe20000400000 */
[----:B------:R1:W-:Y:S01]  /*7a80*/  STSM.16.M88.4 [R60+0x2200], R32 ;  /* 0x002200203c007844 */ /* 0x0003e20000000200 */
[----:B------:R-:W-:Y:S01]  /*7a90*/  F2FP.BF16.F32.PACK_AB R8, R9, R8 ;  /* 0x000000080908723e */ /* 0x000fe200000010ff */
[----:B------:R-:W-:Y:S01]  /*7aa0*/  FFMA R12, R27, R2, R12 ;  /* 0x000000021b0c7223 */ /* 0x000fe2000000000c */
[----:B------:R-:W-:Y:S01]  /*7ab0*/  F2FP.BF16.F32.PACK_AB R9, R15, R10 ;  /* 0x0000000a0f09723e */ /* 0x000fe200000010ff */
[C---:B------:R-:W-:Y:S01]  /*7ac0*/  FFMA R13, R27.reuse, R3, R13 ;  /* 0x000000031b0d7223 */ /* 0x040fe2000000000d */
        /* <DEDUP_REMOVED lines=15> */
[----:B---3--:R-:W3:Y:S01]  /*7bc0*/  FENCE.VIEW.ASYNC.S ;  /* 0x00000000000073c6 */ /* 0x008ee20000000000 */
[----:B------:R-:W-:Y:S01]  /*7bd0*/  @P6 PRMT R0, R65, 0x654, R0 ;  /* 0x0000065441006816 */ /* 0x000fe20000000000 */
[----:B---3--:R-:W-:Y:S06]  /*7be0*/  BAR.SYNC.DEFER_BLOCKING 0x1, 0x80 ;  /* 0x0042000000007b1d */ /* 0x008fec0000010000 */
[----:B------:R-:W-:Y:S05]  /*7bf0*/  @P0 BRA `(.L_x_128) ;  /* 0x0000000000280947 */ /* 0x000fea0003800000 */
[----:B------:R-:W3:Y:S01]  /*7c00*/  LDCU.64 UR6, c[0x0][0x348] ;  /* 0x00006900ff0677ac */ /* 0x000ee20008000a00 */
[----:B------:R-:W-:Y:S02]  /*7c10*/  UIADD3 UR9, UPT, UPT, UR49, 0x40, URZ ;  /* 0x0000004031097890 */ /* 0x000fe4000fffe0ff */
[----:B------:R-:W-:Y:S01]  /*7c20*/  UIADD3 UR8, UPT, UPT, UR44, 0x2200, URZ ;  /* 0x000022002c087890 */ /* 0x000fe2000fffe0ff */
[----:B------:R-:W-:Y:S01]  /*7c30*/  UMOV UR10, UR50 ;  /* 0x00000032000a7c82 */ /* 0x000fe20008000000 */
[----:B------:R-:W-:Y:S01]  /*7c40*/  UMOV UR11, UR36 ;  /* 0x00000024000b7c82 */ /* 0x000fe20008000000 */
[----:B---3--:R-:W-:Y:S04]  /*7c50*/  UIADD3 UR4, UP0, UPT, UR6, 0x680, URZ ;  /* 0x0000068006047890 */ /* 0x008fe8000ff1e0ff */
[----:B------:R-:W-:Y:S09]  /*7c60*/  UIADD3.X UR5, UPT, UPT, URZ, UR7, URZ, UP0, !UPT ;  /* 0x00000007ff057290 */ /* 0x000ff200087fe4ff */
[----:B------:R3:W-:Y:S01]  /*7c70*/  UTMASTG.3D [UR8], [UR4] ;  /* 0x00000008040073b5 */ /* 0x0007e20008010000 */
[----:B------:R0:W-:Y:S01]  /*7c80*/  UTMACMDFLUSH ;  /* 0x00000000000079b7 */ /* 0x0001e20000000000 */
[----:B---3--:R-:W-:Y:S04]  /*7c90*/  DEPBAR.LE SB0, 0x1 ;  /* 0x000080400000791a */ /* 0x008fe80000000000 */
.L_x_128:
[----:B------:R-:W-:Y:S05]  /*7ca0*/  BSYNC.RECONVERGENT B0 ;  /* 0x0000000000007941 */ /* 0x000fea0003800200 */
.L_x_127:
        /* <DEDUP_REMOVED lines=8> */
[----:B---3--:R-:W-:Y:S06]  /*7d30*/  @!P6 BRA `(.L_x_130) ;  /* 0x000000000040e947 */ /* 0x008fec0003800000 */
        /* <DEDUP_REMOVED lines=8> */
[----:B------:R-:W3:Y:S02]  /*7dc0*/  SYNCS.PHASECHK.TRANS64.TRYWAIT P0, [R3+URZ+0x80], R0 ;  /* 0x00008000030075a7 */ /* 0x000ee400080011ff */
[----:B---3--:R-:W-:Y:S05]  /*7dd0*/  @!P0 BRA `(.L_x_133) ;  /* 0x0000001400ec8947 */ /* 0x008fea0003800000 */
.L_x_132:
[----:B------:R-:W-:Y:S05]  /*7de0*/  BSYNC B0 ;  /* 0x0000000000007941 */ /* 0x000fea0003800000 */
.L_x_131:
[----:B------:R-:W-:Y:S11]  /*7df0*/  ISETP.NE.AND P0, PT, R64, RZ, PT ;  /* 0x000000ff4000720c */ /* 0x000ff60003f05270 */
[----:B------:R-:W-:Y:S02]  /*7e00*/  @!UPT UIADD3 URZ, UPT, UPT, URZ, URZ, URZ ;  /* 0x000000fffffff290 */ /* 0x000fe4000fffe0ff */
[----:B------:R-:W-:Y:S05]  /*7e10*/  @P0 WARPSYNC.ALL ;  /* 0x0000000000000948 */ /* 0x000fea0003800000 */
[----:B------:R4:W1:Y:S04]  /*7e20*/  @P0 LDSM.16.M88.4 R28, [R61+UR44+0x200] ;  /* 0x0002002c3d1c083b */ /* 0x0008680008000200 */
[----:B------:R4:W1:Y:S02]  /*7e30*/  @P0 LDSM.16.M88.4 R36, [R2+0x200] ;  /* 0x000200000224083b */ /* 0x0008640000000200 */
.L_x_130:
[----:B------:R-:W-:Y:S05]  /*7e40*/  BSYNC B1 ;  /* 0x0000000000017941 */ /* 0x000fea0003800000 */
.L_x_129:
[----:B---3--:R-:W-:Y:S05]  /*7e50*/  VIADD R0, R25, 0x60 ;  /* 0x0000006019007836 */ /* 0x008fea0000000000 */
[----:B------:R-:W-:Y:S04]  /*7e60*/  SHF.R.U32.HI R0, RZ, 0x15, R0 ;  /* 0x00000015ff007819 */ /* 0x000fe80000011600 */
[----:B------:R-:W-:Y:S11]  /*7e70*/  LOP3.LUT P0, RZ, R0, 0x3, R46, 0x48, !PT ;  /* 0x0000000300ff7812 */ /* 0x000ff6000780482e */
[----:B------:R-:W-:Y:S02]  /*7e80*/  @!UPT UIADD3 URZ, UPT, UPT, URZ, URZ, URZ ;  /* 0x000000fffffff290 */ /* 0x000fe4000fffe0ff */
[----:B------:R-:W-:Y:S05]  /*7e90*/  @!P0 BRA `(.L_x_134) ;  /* 0x0000000000408947 */ /* 0x000fea0003800000 */
[----:B------:R-:W3:Y:S01]  /*7ea0*/  LDCU.64 UR8, c[0x4][0x70] ;  /* 0x01000e00ff0877ac */ /* 0x000ee20008000a00 */
[----:B------:R-:W-:Y:S01]  /*7eb0*/  MOV R3, 0x0 ;  /* 0x0000000000037802 */ /* 0x000fe20000000f00 */
[----:B------:R-:W-:Y:S02]  /*7ec0*/  HFMA2 R12, -RZ, RZ, 0, 5.9604644775390625e-08 ;  /* 0x00000001ff0c7431 */ /* 0x000fe400000001ff */
[----:B-1----:R-:W-:Y:S02]  /*7ed0*/  IMAD.MOV.U32 R8, RZ, RZ, 0x192 ;  /* 0x00000192ff087424 */ /* 0x002fe400078e00ff */
[----:B------:R-:W-:Y:S01]  /*7ee0*/  IMAD.MOV.U32 R13, RZ, RZ, RZ ;  /* 0x000000ffff0d7224 */ /* 0x000fe200078e00ff */
[----:B------:R-:W1:Y:S01]  /*7ef0*/  LDCU.64 UR6, c[0x4][0x78] ;  /* 0x01000f00ff0677ac */ /* 0x000e620008000a00 */
[----:B----4-:R-:W4:Y:S01]  /*7f00*/  LDC.64 R2, c[0x4][R3] ;  /* 0x0100000003027b82 */ /* 0x010f220000000a00 */
        /* <DEDUP_REMOVED lines=9> */
.L_x_134:
[----:B------:R-:W-:Y:S01]  /*7fa0*/  ISETP.NE.AND P0, PT, R57, RZ, PT ;  /* 0x000000ff3900720c */ /* 0x000fe20003f05270 */
[----:B------:R-:W-:Y:S05]  /*7fb0*/  WARPSYNC.ALL ;  /* 0x0000000000007948 */ /* 0x000fea0003800000 */
[----:B------:R-:W-:Y:S01]  /*7fc0*/  R2UR UR4, R25 ;  /* 0x00000000190472ca */ /* 0x000fe200000e0000 */
[----:B------:R-:W3:Y:S01]  /*7fd0*/  S2UR UR5, SR_CgaCtaId ;  /* 0x00000000000579c3 */ /* 0x000ee20000008800 */
[C---:B-1----:R-:W-:Y:S01]  /*7fe0*/  SHF.L.U32 R0, R28.reuse, 0x10, RZ ;  /* 0x000000101c007819 */ /* 0x042fe200000006ff */
[----:B------:R-:W-:Y:S01]  /*7ff0*/  BSSY.RECONVERGENT B0, `(.L_x_135) ;  /* 0x0000052000007945 */ /* 0x000fe20003800200 */
[----:B----4-:R-:W-:Y:S02]  /*8000*/  LOP3.LUT R2, R28, 0xffff0000, RZ, 0xc0, !PT ;  /* 0xffff00001c027812 */ /* 0x010fe400078ec0ff */
[C---:B------:R-:W-:Y:S02]  /*8010*/  SHF.L.U32 R3, R29.reuse, 0x10, RZ ;  /* 0x000000101d037819 */ /* 0x040fe400000006ff */
[----:B------:R-:W-:Y:S02]  /*8020*/  LOP3.LUT R20, R29, 0xffff0000, RZ, 0xc0, !PT ;  /* 0xffff00001d147812 */ /* 0x000fe400078ec0ff */
[C---:B------:R-:W-:Y:S02]  /*8030*/  SHF.L.U32 R21, R30.reuse, 0x10, RZ ;  /* 0x000000101e157819 */ /* 0x040fe400000006ff */
[----:B------:R-:W-:Y:S01]  /*8040*/  LOP3.LUT R25, R30, 0xffff0000, RZ, 0xc0, !PT ;  /* 0xffff00001e197812 */ /* 0x000fe200078ec0ff */
[----:B------:R-:W1:Y:S01]  /*8050*/  LDTM.16dp256bit.x4 R4, tmem[UR4+0x60] ;  /* 0x00006004000479ee */ /* 0x000e620008120000 */
[----:B------:R-:W-:Y:S01]  /*8060*/  R2UR UR4, R26 ;  /* 0x000000001a0472ca */ /* 0x000fe200000e0000 */
[----:B------:R-:W-:Y:S01]  /*8070*/  NOP ;  /* 0x0000000000007918 */ /* 0x000fe20000000000 */
[C---:B------:R-:W-:Y:S02]  /*8080*/  SHF.L.U32 R26, R31.reuse, 0x10, RZ ;  /* 0x000000101f1a7819 */ /* 0x040fe400000006ff */
[----:B------:R-:W-:Y:S02]  /*8090*/  LOP3.LUT R28, R31, 0xffff0000, RZ, 0xc0, !PT ;  /* 0xffff00001f1c7812 */ /* 0x000fe400078ec0ff */
[C---:B------:R-:W-:Y:S02]  /*80a0*/  SHF.L.U32 R29, R36.reuse, 0x10, RZ ;  /* 0x00000010241d7819 */ /* 0x040fe400000006ff */
[----:B------:R-:W-:Y:S02]  /*80b0*/  LOP3.LUT R30, R36, 0xffff0000, RZ, 0xc0, !PT ;  /* 0xffff0000241e7812 */ /* 0x000fe400078ec0ff */
[C---:B------:R-:W-:Y:S02]  /*80c0*/  SHF.L.U32 R31, R37.reuse, 0x10, RZ ;  /* 0x00000010251f7819 */ /* 0x040fe400000006ff */
[----:B------:R-:W-:Y:S01]  /*80d0*/  LOP3.LUT R32, R37, 0xffff0000, RZ, 0xc0, !PT ;  /* 0xffff000025207812 */ /* 0x000fe200078ec0ff */
[----:B------:R-:W-:Y:S01]  /*80e0*/  UIADD3 UR4, UPT, UPT, UR4, 0x110, URZ ;  /* 0x0000011004047890 */ /* 0x000fe2000fffe0ff */
[C---:B------:R-:W-:Y:S02]  /*80f0*/  SHF.L.U32 R33, R38.reuse, 0x10, RZ ;  /* 0x0000001026217819 */ /* 0x040fe400000006ff */
[----:B------:R-:W-:Y:S02]  /*8100*/  LOP3.LUT R34, R38, 0xffff0000, RZ, 0xc0, !PT ;  /* 0xffff000026227812 */ /* 0x000fe400078ec0ff */
[C---:B------:R-:W-:Y:S02]  /*8110*/  SHF.L.U32 R35, R39.reuse, 0x10, RZ ;  /* 0x0000001027237819 */ /* 0x040fe400000006ff */
[----:B------:R-:W-:Y:S01]  /*8120*/  LOP3.LUT R36, R39, 0xffff0000, RZ, 0xc0, !PT ;  /* 0xffff000027247812 */ /* 0x000fe200078ec0ff */
[C---:B-1----:R-:W-:Y:S01]  /*8130*/  FMUL R4, R24.reuse, R4 ;  /* 0x0000000418047220 */ /* 0x042fe20000400000 */
[----:B---3--:R-:W-:Y:S01]  /*8140*/  UPRMT UR4, UR5, 0x654, UR4 ;  /* 0x0000065405047896 */ /* 0x008fe20008000004 */
[C---:B------:R-:W-:Y:S01]  /*8150*/  FMUL R5, R24.reuse, R5 ;  /* 0x0000000518057220 */ /* 0x040fe20000400000 */
[C---:B------:R-:W-:Y:S01]  /*8160*/  FMUL R6, R24.reuse, R6 ;  /* 0x0000000618067220 */ /* 0x040fe20000400000 */
[C---:B------:R-:W-:Y:S01]  /*8170*/  FFMA R4, R27.reuse, R0, R4 ;  /* 0x000000001b047223 */ /* 0x040fe20000000004 */
[C---:B------:R-:W-:Y:S01]  /*8180*/  FMUL R7, R24.reuse, R7 ;  /* 0x0000000718077220 */ /* 0x040fe20000400000 */
[C---:B------:R-:W-:Y:S01]  /*8190*/  FFMA R5, R27.reuse, R2, R5 ;  /* 0x000000021b057223 */ /* 0x040fe20000000005 */
[C---:B------:R-:W-:Y:S01]  /*81a0*/  FFMA R6, R27.reuse, R3, R6 ;  /* 0x000000031b067223 */ /* 0x040fe20000000006 */
[C---:B------:R-:W-:Y:S01]  /*81b0*/  FMUL R8, R24.reuse, R8 ;  /* 0x0000000818087220 */ /* 0x040fe20000400000 */
[----:B------:R-:W-:Y:S01]  /*81c0*/  FFMA R7, R27, R20, R7 ;  /* 0x000000141b077223 */ /* 0x000fe20000000007 */
[----:B------:R-:W-:Y:S01]  /*81d0*/  SYNCS.ARRIVE.TRANS64.RED.A1T0 RZ, [UR4], RZ ;  /* 0x000000ffffff79a7 */ /* 0x000fe20008100404 */
[----:B------:R-:W-:Y:S01]  /*81e0*/  F2FP.BF16.F32.PACK_AB R4, R5, R4 ;  /* 0x000000040504723e */ /* 0x000fe200000010ff */
[----:B------:R-:W-:Y:S01]  /*81f0*/  FFMA R8, R27, R21, R8 ;  /* 0x000000151b087223 */ /* 0x000fe20000000008 */
[C---:B------:R-:W-:Y:S01]  /*8200*/  FMUL R9, R24.reuse, R9 ;  /* 0x0000000918097220 */ /* 0x040fe20000400000 */
[----:B------:R-:W-:Y:S01]  /*8210*/  F2FP.BF16.F32.PACK_AB R5, R7, R6 ;  /* 0x000000060705723e */ /* 0x000fe200000010ff */
[C---:B------:R-:W-:Y:S01]  /*8220*/  FMUL R0, R24.reuse, R10 ;  /* 0x0000000a18007220 */ /* 0x040fe20000400000 */
[C---:B------:R-:W-:Y:S01]  /*8230*/  FMUL R2, R24.reuse, R11 ;  /* 0x0000000b18027220 */ /* 0x040fe20000400000 */
[C---:B------:R-:W-:Y:S01]  /*8240*/  FMUL R3, R24.reuse, R12 ;  /* 0x0000000c18037220 */ /* 0x040fe20000400000 */
[C---:B------:R-:W-:Y:S01]  /*8250*/  FFMA R9, R27.reuse, R25, R9 ;  /* 0x000000191b097223 */ /* 0x040fe20000000009 */
[C---:B------:R-:W-:Y:S01]  /*8260*/  FMUL R10, R24.reuse, R13 ;  /* 0x0000000d180a7220 */ /* 0x040fe20000400000 */
[C---:B------:R-:W-:Y:S01]  /*8270*/  FFMA R0, R27.reuse, R26, R0 ;  /* 0x0000001a1b007223 */ /* 0x040fe20000000000 */
[C---:B------:R-:W-:Y:S01]  /*8280*/  FMUL R11, R24.reuse, R14 ;  /* 0x0000000e180b7220 */ /* 0x040fe20000400000 */
[C---:B------:R-:W-:Y:S01]  /*8290*/  FFMA R2, R27.reuse, R28, R2 ;  /* 0x0000001c1b027223 */ /* 0x040fe20000000002 */
[C---:B------:R-:W-:Y:S01]  /*82a0*/  FMUL R15, R24.reuse, R15 ;  /* 0x0000000f180f7220 */ /* 0x040fe20000400000 */
[C---:B------:R-:W-:Y:S01]  /*82b0*/  FMUL R12, R24.reuse, R16 ;  /* 0x00000010180c7220 */ /* 0x040fe20000400000 */
[C---:B------:R-:W-:Y:S01]  /*82c0*/  FFMA R3, R27.reuse, R29, R3 ;  /* 0x0000001d1b037223 */ /* 0x040fe20000000003 */
[C---:B------:R-:W-:Y:S01]  /*82d0*/  FMUL R13, R24.reuse, R17 ;  /* 0x00000011180d7220 */ /* 0x040fe20000400000 */
[C---:B------:R-:W-:Y:S01]  /*82e0*/  FFMA R10, R27.reuse, R30, R10 ;  /* 0x0000001e1b0a7223 */ /* 0x040fe2000000000a */
[C---:B------:R-:W-:Y:S01]  /*82f0*/  FMUL R14, R24.reuse, R18 ;  /* 0x00000012180e7220 */ /* 0x040fe20000400000 */
[C---:B------:R-:W-:Y:S01]  /*8300*/  FFMA R11, R27.reuse, R31, R11 ;  /* 0x0000001f1b0b7223 */ /* 0x040fe2000000000b */
[C---:B------:R-:W-:Y:S01]  /*8310*/  FFMA R15, R27.reuse, R32, R15 ;  /* 0x000000201b0f7223 */ /* 0x040fe2000000000f */
[----:B------:R-:W-:Y:S01]  /*8320*/  FMUL R19, R24, R19 ;  /* 0x0000001318137220 */ /* 0x000fe20000400000 */
[C---:B------:R-:W-:Y:S01]  /*8330*/  FFMA R12, R27.reuse, R33, R12 ;  /* 0x000000211b0c7223 */ /* 0x040fe2000000000c */
[C---:B------:R-:W-:Y:S01]  /*8340*/  FFMA R13, R27.reuse, R34, R13 ;  /* 0x000000221b0d7223 */ /* 0x040fe2000000000d */
[C---:B------:R-:W-:Y:S01]  /*8350*/  FFMA R14, R27.reuse, R35, R14 ;  /* 0x000000231b0e7223 */ /* 0x040fe2000000000e */
[----:B------:R-:W-:Y:S01]  /*8360*/  FFMA R19, R27, R36, R19 ;  /* 0x000000241b137223 */ /* 0x000fe20000000013 */
[----:B------:R-:W-:Y:S02]  /*8370*/  F2FP.BF16.F32.PACK_AB R6, R9, R8 ;  /* 0x000000080906723e */ /* 0x000fe400000010ff */
        /* <DEDUP_REMOVED lines=25> */
.L_x_136:
[----:B------:R-:W-:Y:S05]  /*8510*/  BSYNC.RECONVERGENT B0 ;  /* 0x0000000000007941 */ /* 0x000fea0003800200 */
.L_x_135:
[----:B------:R-:W-:Y:S01]  /*8520*/  BAR.SYNC.DEFER_BLOCKING 0x1, 0x80 ;  /* 0x0042000000007b1d */ /* 0x000fe20000010000 */
[----:B------:R-:W-:Y:S01]  /*8530*/  UISETP.NE.AND UP0, UPT, UR47, -0x4, UPT ;  /* 0xfffffffc2f00788c */ /* 0x000fe2000bf05270 */
[----:B------:R-:W-:Y:S08]  /*8540*/  IADD3 R22, PT, PT, R22, 0x1, RZ ;  /* 0x0000000116167810 */ /* 0x000ff00007ffe0ff */
[----:B------:R-:W-:Y:S05]  /*8550*/  BRA.U !UP0, `(.L_x_137) ;  /* 0x0000000108247547 */ /* 0x000fea000b800000 */
[----:B------:R-:W-:Y:S01]  /*8560*/  ISETP.NE.AND P0, PT, R58, RZ, PT ;  /* 0x000000ff3a00720c */ /* 0x000fe20003f05270 */
[----:B------:R-:W-:Y:S01]  /*8570*/  IMAD.U32 R0, RZ, RZ, UR46 ;  /* 0x0000002eff007e24 */ /* 0x000fe2000f8e00ff */
[----:B------:R-:W-:Y:S04]  /*8580*/  UIADD3 UR4, UPT, UPT, UR46, 0x1, URZ ;  /* 0x000000012e047890 */ /* 0x000fe8000fffe0ff */
[----:B------:R-:W-:Y:S04]  /*8590*/  UISETP.NE.AND UP0, UPT, UR4, 0x4, UPT ;  /* 0x000000040400788c */ /* 0x000fe8000bf05270 */
[----:B------:R-:W-:Y:S03]  /*85a0*/  USEL UR46, UR4, URZ, UP0 ;  /* 0x000000ff042e7287 */ /* 0x000fe60008000000 */
[----:B------:R-:W-:Y:S05]  /*85b0*/  @P0 LEA R0, R0, UR44, 0x3 ;  /* 0x0000002c00000c11 */ /* 0x000fea000f8e18ff */
[----:B------:R-:W-:Y:S05]  /*85c0*/  @P0 VIADD R0, R0, 0xa0 ;  /* 0x000000a000000836 */ /* 0x000fea0000000000 */
[----:B------:R-:W-:Y:S04]  /*85d0*/  @P0 PRMT R0, R65, 0x654, R0 ;  /* 0x0000065441000816 */ /* 0x000fe80000000000 */
[----:B------:R3:W-:Y:S03]  /*85e0*/  @P0 SYNCS.ARRIVE.TRANS64.RED.A1T0 RZ, [R0+URZ], RZ ;  /* 0x000000ff00ff09a7 */ /* 0x0007e600081004ff */
.L_x_137:
[----:B------:R-:W-:Y:S01]  /*85f0*/  R2UR UR5, R47 ;  /* 0x000000002f0572ca */ /* 0x000fe200000e0000 */
[----:B------:R-:W-:Y:S01]  /*8600*/  UISETP.NE.AND UP0, UPT, UR61, URZ, UPT ;  /* 0x000000ff3d00728c */ /* 0x000fe2000bf05270 */
[----:B------:R-:W-:Y:S01]  /*8610*/  R2UR UR4, R48 ;  /* 0x00000000300472ca */ /* 0x000fe200000e0000 */
[----:B------:R-:W-:Y:S01]  /*8620*/  UIADD3 UR47, UPT, UPT, UR47, 0x4, URZ ;  /* 0x000000042f2f7890 */ /* 0x000fe2000fffe0ff */
[----:B------:R-:W-:Y:S01]  /*8630*/  ISETP.NE.AND P0, PT, R52, 0x2, PT ;  /* 0x000000023400780c */ /* 0x000fe20003f05270 */
[----:B------:R-:W-:Y:S01]  /*8640*/  UMOV UR36, UR60 ;  /* 0x0000003c00247c82 */ /* 0x000fe20008000000 */
[----:B------:R-:W-:Y:S02]  /*8650*/  ISETP.NE.AND P1, PT, R22, 0x4, PT ;  /* 0x000000041600780c */ /* 0x000fe40003f25270 */
[----:B------:R-:W-:Y:S02]  /*8660*/  SEL R2, RZ, 0x1, P0 ;  /* 0x00000001ff027807 */ /* 0x000fe40000000000 */
[----:B---3--:R-:W-:Y:S02]  /*8670*/  SEL R0, RZ, 0x1, P1 ;  /* 0x00000001ff007807 */ /* 0x008fe40000800000 */
[----:B------:R-:W-:Y:S01]  /*8680*/  LOP3.LUT R53, R53, R2, RZ, 0x3c, !PT ;  /* 0x0000000235357212 */ /* 0x000fe200078e3cff */
[----:B------:R-:W-:Y:S01]  /*8690*/  UIADD3 UR20, UPT, UPT, UR37, UR5, URZ ;  /* 0x0000000525147290 */ /* 0x000fe2000fffe0ff */
[----:B------:R-:W-:Y:S01]  /*86a0*/  LOP3.LUT R54, R54, R0, RZ, 0x3c, !PT ;  /* 0x0000000036367212 */ /* 0x000fe200078e3cff */
[----:B------:R-:W-:Y:S01]  /*86b0*/  UIADD3 UR16, UPT, UPT, UR38, UR4, URZ ;  /* 0x0000000426107290 */ /* 0x000fe2000fffe0ff */
[----:B------:R-:W-:Y:S02]  /*86c0*/  SEL R52, R52, RZ, P0 ;  /* 0x000000ff34347207 */ /* 0x000fe40000000000 */
[----:B------:R-:W-:Y:S01]  /*86d0*/  SEL R22, R22, RZ, P1 ;  /* 0x000000ff16167207 */ /* 0x000fe20000800000 */
[----:B------:R-:W-:Y:S08]  /*86e0*/  BRA.U UP0, `(.L_x_138) ;  /* 0xffffffcd00b07547 */ /* 0x000ff0000b83ffff */
[----:B------:R-:W-:-:S13]  /*86f0*/  R2UR UR4, R49 ;  /* 0x00000000310472ca */ /* 0x000fda00000e0000 */
[----:B------:R-:W-:-:S09]  /*8700*/  UISETP.NE.AND UP0, UPT, UR4, URZ, UPT ;  /* 0x000000ff0400728c */ /* 0x000fd2000bf05270 */
[----:B------:R-:W-:Y:S05]  /*8710*/  BRA.U !UP0, `(.L_x_139) ;  /* 0x0000000108487547 */ /* 0x000fea000b800000 */
[----:B------:R-:W3:Y:S02]  /*8720*/  LDCU.64 UR4, c[0x0][0x890] ;  /* 0x00011200ff0477ac */ /* 0x000ee40008000a00 */
[----:B---3--:R-:W-:-:S04]  /*8730*/  UISETP.NE.U32.AND UP0, UPT, UR4, URZ, UPT ;  /* 0x000000ff0400728c */ /* 0x008fc8000bf05070 */
[----:B------:R-:W-:-:S09]  /*8740*/  UISETP.NE.AND.EX UP0, UPT, UR5, URZ, UPT, UP0 ;  /* 0x000000ff0500728c */ /* 0x000fd2000bf05300 */
[----:B------:R-:W-:Y:S05]  /*8750*/  BRA.U UP0, `(.L_x_140) ;  /* 0x00000001000c7547 */ /* 0x000fea000b800000 */
[----:B------:R-:W-:-:S13]  /*8760*/  FSETP.NEU.AND P0, PT, R27, RZ, PT ;  /* 0x000000ff1b00720b */ /* 0x000fda0003f0d000 */
[----:B------:R-:W-:Y:S05]  /*8770*/  @!P0 EXIT ;  /* 0x000000000000894d */ /* 0x000fea0003800000 */
[----:B------:R-:W-:Y:S05]  /*8780*/  BRA `(.L_x_139) ;  /* 0x00000000002c7947 */ /* 0x000fea0003800000 */
.L_x_140:
[----:B------:R-:W-:Y:S01]  /*8790*/  ISETP.NE.AND P0, PT, R51, RZ, PT ;  /* 0x000000ff3300720c */ /* 0x000fe20003f05270 */
[----:B------:R-:W-:-:S12]  /*87a0*/  BSSY.RECONVERGENT B0, `(.L_x_139) ;  /* 0x0000009000007945 */ /* 0x000fd80003800200 */
[----:B------:R-:W-:Y:S05]  /*87b0*/  @P0 BRA `(.L_x_141) ;  /* 0x0000000000140947 */ /* 0x000fea0003800000 */
[----:B------:R-:W3:Y:S02]  /*87c0*/  LDCU.64 UR4, c[0x0][0x888] ;  /* 0x00011100ff0477ac */ /* 0x000ee40008000a00 */
[----:B---3--:R-:W-:-:S04]  /*87d0*/  ISETP.NE.U32.AND P0, PT, RZ, UR4, PT ;  /* 0x00000004ff007c0c */ /* 0x008fc8000bf05070 */
[----:B------:R-:W-:-:S13]  /*87e0*/  ISETP.NE.AND.EX P0, PT, RZ, UR5, PT, P0 ;  /* 0x00000005ff007c0c */ /* 0x000fda000bf05300 */
[----:B------:R-:W-:Y:S05]  /*87f0*/  @!P0 EXIT ;  /* 0x000000000000894d */ /* 0x000fea0003800000 */
[----:B------:R-:W-:Y:S05]  /*8800*/  BRA `(.L_x_142) ;  /* 0x0000000000087947 */ /* 0x000fea0003800000 */
.L_x_141:
[----:B------:R-:W-:-:S13]  /*8810*/  FSETP.NEU.AND P0, PT, R27, RZ, PT ;  /* 0x000000ff1b00720b */ /* 0x000fda0003f0d000 */
[----:B------:R-:W-:Y:S05]  /*8820*/  @!P0 EXIT ;  /* 0x000000000000894d */ /* 0x000fea0003800000 */
.L_x_142:
[----:B------:R-:W-:Y:S05]  /*8830*/  BSYNC.RECONVERGENT B0 ;  /* 0x0000000000007941 */ /* 0x000fea0003800200 */
.L_x_139:
[----:B------:R-:W3:Y:S01]  /*8840*/  S2UR UR5, SR_CgaCtaId ;  /* 0x00000000000579c3 */ /* 0x000ee20000008800 */
[----:B------:R-:W-:Y:S01]  /*8850*/  ULEA UR4, UR46, UR44, 0x3 ;  /* 0x0000002c2e047291 */ /* 0x000fe2000f8e18ff */
[----:B------:R-:W-:-:S04]  /*8860*/  DEPBAR.LE SB0, 0x0 ;  /* 0x000080000000791a */ /* 0x000fc80000000000 */
[----:B------:R-:W-:-:S04]  /*8870*/  UIADD3 UR4, UPT, UPT, UR4, 0xa0, URZ ;  /* 0x000000a004047890 */ /* 0x000fc8000fffe0ff */
[----:B---3--:R-:W-:-:S09]  /*8880*/  UPRMT UR4, UR5, 0x654, UR4 ;  /* 0x0000065405047896 */ /* 0x008fd20008000004 */
[----:B------:R-:W-:Y:S01]  /*8890*/  SYNCS.ARRIVE.TRANS64.RED.A1T0 RZ, [UR4], RZ ;  /* 0x000000ffffff79a7 */ /* 0x000fe20008100404 */
[----:B------:R-:W-:Y:S05]  /*88a0*/  EXIT ;  /* 0x000000000000794d */ /* 0x000fea0003800000 */
.L_x_25:
[----:B--2---:R2:W3:Y:S02]  /*88b0*/  SYNCS.PHASECHK.TRANS64.TRYWAIT P0, [R0+URZ+0x140], R2 ;  /* 0x00014002000075a7 */ /* 0x0044e400080011ff */
[----:B---3--:R-:W-:Y:S05]  /*88c0*/  @!P0 NANOSLEEP.SYNCS 0x989680 ;  /* 0x009896800000895d */ /* 0x008fea0003900000 */
[----:B------:R-:W3:Y:S02]  /*88d0*/  @!P0 SYNCS.PHASECHK.TRANS64 P0, [R0+URZ+0x140], R2 ;  /* 0x00014002000085a7 */ /* 0x000ee400080010ff */
[----:B---3--:R-:W-:Y:S05]  /*88e0*/  @!P0 BRA `(.L_x_25) ;  /* 0xfffffffc00f08947 */ /* 0x008fea000383ffff */
[----:B------:R-:W-:Y:S05]  /*88f0*/  BRA `(.L_x_143) ;  /* 0xffffff90002c7947 */ /* 0x000fea000383ffff */
.L_x_28:
[----:B--2---:R-:W-:-:S07]  /*8900*/  MOV R0, UR33 ;  /* 0x0000002100007c02 */ /* 0x004fce0008000f00 */
.L_x_144:
[----:B--2---:R2:W3:Y:S02]  /*8910*/  SYNCS.PHASECHK.TRANS64.TRYWAIT P0, [R0+URZ+0x40], R3 ;  /* 0x00004003000075a7 */ /* 0x0044e400080011ff */
[----:B---3--:R-:W-:Y:S05]  /*8920*/  @!P0 NANOSLEEP.SYNCS 0x989680 ;  /* 0x009896800000895d */ /* 0x008fea0003900000 */
[----:B------:R-:W3:Y:S02]  /*8930*/  @!P0 SYNCS.PHASECHK.TRANS64 P0, [R0+URZ+0x40], R3 ;  /* 0x00004003000085a7 */ /* 0x000ee400080010ff */
[----:B---3--:R-:W-:Y:S05]  /*8940*/  @!P0 BRA `(.L_x_144) ;  /* 0xfffffffc00f08947 */ /* 0x008fea000383ffff */
[----:B------:R-:W-:Y:S05]  /*8950*/  BRA `(.L_x_27) ;  /* 0xffffff90006c7947 */ /* 0x000fea000383ffff */
.L_x_35:
[----:B-1----:R-:W-:-:S07]  /*8960*/  MOV R0, UR17 ;  /* 0x0000001100007c02 */ /* 0x002fce0008000f00 */
.L_x_145:
[----:B-1----:R1:W2:Y:S02]  /*8970*/  SYNCS.PHASECHK.TRANS64.TRYWAIT P0, [R0+URZ+0x40], R3 ;  /* 0x00004003000075a7 */ /* 0x0022a400080011ff */
[----:B--2---:R-:W-:Y:S05]  /*8980*/  @!P0 NANOSLEEP.SYNCS 0x989680 ;  /* 0x009896800000895d */ /* 0x004fea0003900000 */
[----:B------:R-:W2:Y:S02]  /*8990*/  @!P0 SYNCS.PHASECHK.TRANS64 P0, [R0+URZ+0x40], R3 ;  /* 0x00004003000085a7 */ /* 0x000ea400080010ff */
[----:B--2---:R-:W-:Y:S05]  /*89a0*/  @!P0 BRA `(.L_x_145) ;  /* 0xfffffffc00f08947 */ /* 0x004fea000383ffff */
[----:B------:R-:W-:Y:S05]  /*89b0*/  BRA `(.L_x_34) ;  /* 0xffffff94002c7947 */ /* 0x000fea000383ffff */
.L_x_40:
[----:B-1----:R1:W2:Y:S02]  /*89c0*/  SYNCS.PHASECHK.TRANS64.TRYWAIT P0, [R3+URZ+0xd0], R0 ;  /* 0x0000d000030075a7 */ /* 0x0022a400080011ff */
[----:B--2---:R-:W-:Y:S05]  /*89d0*/  @!P0 NANOSLEEP.SYNCS 0x989680 ;  /* 0x009896800000895d */ /* 0x004fea0003900000 */
[----:B------:R-:W2:Y:S02]  /*89e0*/  @!P0 SYNCS.PHASECHK.TRANS64 P0, [R3+URZ+0xd0], R0 ;  /* 0x0000d000030085a7 */ /* 0x000ea400080010ff */
[----:B--2---:R-:W-:Y:S05]  /*89f0*/  @!P0 BRA `(.L_x_40) ;  /* 0xfffffffc00f08947 */ /* 0x004fea000383ffff */
[----:B------:R-:W-:Y:S05]  /*8a00*/  BRA `(.L_x_146) ;  /* 0xffffff9400cc7947 */ /* 0x000fea000383ffff */
.L_x_44:
[----:B------:R-:W-:-:S07]  /*8a10*/  MOV R0, UR4 ;  /* 0x0000000400007c02 */ /* 0x000fce0008000f00 */
.L_x_147:
[----:B-1----:R1:W2:Y:S02]  /*8a20*/  SYNCS.PHASECHK.TRANS64.TRYWAIT P0, [R0+URZ], R2 ;  /* 0x00000002000075a7 */ /* 0x0022a400080011ff */
[----:B--2---:R-:W-:Y:S05]  /*8a30*/  @!P0 NANOSLEEP.SYNCS 0x989680 ;  /* 0x009896800000895d */ /* 0x004fea0003900000 */
[----:B------:R-:W2:Y:S02]  /*8a40*/  @!P0 SYNCS.PHASECHK.TRANS64 P0, [R0+URZ], R2 ;  /* 0x00000002000085a7 */ /* 0x000ea400080010ff */
[----:B--2---:R-:W-:Y:S05]  /*8a50*/  @!P0 BRA `(.L_x_147) ;  /* 0xfffffffc00f08947 */ /* 0x004fea000383ffff */
[----:B------:R-:W-:Y:S05]  /*8a60*/  BRA `(.L_x_148) ;  /* 0xffffff9c00787947 */ /* 0x000fea000383ffff */
.L_x_45:
[----:B------:R-:W-:-:S07]  /*8a70*/  MOV R0, UR5 ;  /* 0x0000000500007c02 */ /* 0x000fce0008000f00 */
.L_x_149:
[----:B-1----:R1:W2:Y:S02]  /*8a80*/  SYNCS.PHASECHK.TRANS64.TRYWAIT P0, [R0+URZ], R3 ;  /* 0x00000003000075a7 */ /* 0x0022a400080011ff */
[----:B--2---:R-:W-:Y:S05]  /*8a90*/  @!P0 NANOSLEEP.SYNCS 0x989680 ;  /* 0x009896800000895d */ /* 0x004fea0003900000 */
[----:B------:R-:W2:Y:S02]  /*8aa0*/  @!P0 SYNCS.PHASECHK.TRANS64 P0, [R0+URZ], R3 ;  /* 0x00000003000085a7 */ /* 0x000ea400080010ff */
[----:B--2---:R-:W-:Y:S05]  /*8ab0*/  @!P0 BRA `(.L_x_149) ;  /* 0xfffffffc00f08947 */ /* 0x004fea000383ffff */
[----:B------:R-:W-:Y:S05]  /*8ac0*/  BRA `(.L_x_150) ;  /* 0xffffff9c00847947 */ /* 0x000fea000383ffff */
.L_x_46:
[----:B------:R-:W-:-:S07]  /*8ad0*/  MOV R0, UR5 ;  /* 0x0000000500007c02 */ /* 0x000fce0008000f00 */
.L_x_151:
[----:B-1----:R1:W2:Y:S02]  /*8ae0*/  SYNCS.PHASECHK.TRANS64.TRYWAIT P0, [R0+URZ], R3 ;  /* 0x00000003000075a7 */ /* 0x0022a400080011ff */
[----:B--2---:R-:W-:Y:S05]  /*8af0*/  @!P0 NANOSLEEP.SYNCS 0x989680 ;  /* 0x009896800000895d */ /* 0x004fea0003900000 */
[----:B------:R-:W2:Y:S02]  /*8b00*/  @!P0 SYNCS.PHASECHK.TRANS64 P0, [R0+URZ], R3 ;  /* 0x00000003000085a7 */ /* 0x000ea400080010ff */
[----:B--2---:R-:W-:Y:S05]  /*8b10*/  @!P0 BRA `(.L_x_151) ;  /* 0xfffffffc00f08947 */ /* 0x004fea000383ffff */
[----:B------:R-:W-:Y:S05]  /*8b20*/  BRA `(.L_x_152) ;  /* 0xffffff9c00907947 */ /* 0x000fea000383ffff */
.L_x_47:
[----:B------:R-:W-:-:S07]  /*8b30*/  MOV R0, UR5 ;  /* 0x0000000500007c02 */ /* 0x000fce0008000f00 */
.L_x_153:
[----:B-1----:R1:W2:Y:S02]  /*8b40*/  SYNCS.PHASECHK.TRANS64.TRYWAIT P0, [R0+URZ], R3 ;  /* 0x00000003000075a7 */ /* 0x0022a400080011ff */
[----:B--2---:R-:W-:Y:S05]  /*8b50*/  @!P0 NANOSLEEP.SYNCS 0x989680 ;  /* 0x009896800000895d */ /* 0x004fea0003900000 */
[----:B------:R-:W2:Y:S02]  /*8b60*/  @!P0 SYNCS.PHASECHK.TRANS64 P0, [R0+URZ], R3 ;  /* 0x00000003000085a7 */ /* 0x000ea400080010ff */
[----:B--2---:R-:W-:Y:S05]  /*8b70*/  @!P0 BRA `(.L_x_153) ;  /* 0xfffffffc00f08947 */ /* 0x004fea000383ffff */
[----:B------:R-:W-:Y:S05]  /*8b80*/  BRA `(.L_x_154) ;  /* 0xffffff9c009c7947 */ /* 0x000fea000383ffff */
.L_x_48:
[----:B------:R-:W-:-:S07]  /*8b90*/  MOV R0, UR5 ;  /* 0x0000000500007c02 */ /* 0x000fce0008000f00 */
.L_x_155:
[----:B-1----:R1:W2:Y:S02]  /*8ba0*/  SYNCS.PHASECHK.TRANS64.TRYWAIT P0, [R0+URZ], R3 ;  /* 0x00000003000075a7 */ /* 0x0022a400080011ff */
[----:B--2---:R-:W-:Y:S05]  /*8bb0*/  @!P0 NANOSLEEP.SYNCS 0x989680 ;  /* 0x009896800000895d */ /* 0x004fea0003900000 */
[----:B------:R-:W2:Y:S02]  /*8bc0*/  @!P0 SYNCS.PHASECHK.TRANS64 P0, [R0+URZ], R3 ;  /* 0x00000003000085a7 */ /* 0x000ea400080010ff */
[----:B--2---:R-:W-:Y:S05]  /*8bd0*/  @!P0 BRA `(.L_x_155) ;  /* 0xfffffffc00f08947 */ /* 0x004fea000383ffff */
[----:B------:R-:W-:Y:S05]  /*8be0*/  BRA `(.L_x_156) ;  /* 0xffffff9c00a87947 */ /* 0x000fea000383ffff */
.L_x_49:
[----:B------:R-:W-:-:S07]  /*8bf0*/  MOV R0, UR5 ;  /* 0x0000000500007c02 */ /* 0x000fce0008000f00 */
.L_x_157:
[----:B-1----:R1:W2:Y:S02]  /*8c00*/  SYNCS.PHASECHK.TRANS64.TRYWAIT P0, [R0+URZ], R3 ;  /* 0x00000003000075a7 */ /* 0x0022a400080011ff */
[----:B--2---:R-:W-:Y:S05]  /*8c10*/  @!P0 NANOSLEEP.SYNCS 0x989680 ;  /* 0x009896800000895d */ /* 0x004fea0003900000 */
[----:B------:R-:W2:Y:S02]  /*8c20*/  @!P0 SYNCS.PHASECHK.TRANS64 P0, [R0+URZ], R3 ;  /* 0x00000003000085a7 */ /* 0x000ea400080010ff */
[----:B--2---:R-:W-:Y:S05]  /*8c30*/  @!P0 BRA `(.L_x_157) ;  /* 0xfffffffc00f08947 */ /* 0x004fea000383ffff */
[----:B------:R-:W-:Y:S05]  /*8c40*/  BRA `(.L_x_158) ;  /* 0xffffff9c00b47947 */ /* 0x000fea000383ffff */
.L_x_50:
[----:B------:R-:W-:-:S07]  /*8c50*/  MOV R0, UR5 ;  /* 0x0000000500007c02 */ /* 0x000fce0008000f00 */
.L_x_159:
[----:B-1----:R1:W2:Y:S02]  /*8c60*/  SYNCS.PHASECHK.TRANS64.TRYWAIT P0, [R0+URZ], R3 ;  /* 0x00000003000075a7 */ /* 0x0022a400080011ff */
[----:B--2---:R-:W-:Y:S05]  /*8c70*/  @!P0 NANOSLEEP.SYNCS 0x989680 ;  /* 0x009896800000895d */ /* 0x004fea0003900000 */
[----:B------:R-:W2:Y:S02]  /*8c80*/  @!P0 SYNCS.PHASECHK.TRANS64 P0, [R0+URZ], R3 ;  /* 0x00000003000085a7 */ /* 0x000ea400080010ff */
[----:B--2---:R-:W-:Y:S05]  /*8c90*/  @!P0 BRA `(.L_x_159) ;  /* 0xfffffffc00f08947 */ /* 0x004fea000383ffff */
[----:B------:R-:W-:Y:S05]  /*8ca0*/  BRA `(.L_x_160) ;  /* 0xffffff9c00c07947 */ /* 0x000fea000383ffff */
.L_x_53:
[----:B-1----:R1:W2:Y:S02]  /*8cb0*/  SYNCS.PHASECHK.TRANS64.TRYWAIT P0, [R2+URZ+0x130], R4 ;  /* 0x00013004020075a7 */ /* 0x0022a400080011ff */
[----:B--2---:R-:W-:Y:S05]  /*8cc0*/  @!P0 NANOSLEEP.SYNCS 0x989680 ;  /* 0x009896800000895d */ /* 0x004fea0003900000 */
[----:B------:R-:W2:Y:S02]  /*8cd0*/  @!P0 SYNCS.PHASECHK.TRANS64 P0, [R2+URZ+0x130], R4 ;  /* 0x00013004020085a7 */ /* 0x000ea400080010ff */
[----:B--2---:R-:W-:Y:S05]  /*8ce0*/  @!P0 BRA `(.L_x_53) ;  /* 0xfffffffc00f08947 */ /* 0x004fea000383ffff */
[----:B------:R-:W-:Y:S05]  /*8cf0*/  BRA `(.L_x_161) ;  /* 0xffffffa000247947 */ /* 0x000fea000383ffff */
.L_x_54:
[----:B------:R-:W-:-:S07]  /*8d00*/  MOV R2, UR4 ;  /* 0x0000000400027c02 */ /* 0x000fce0008000f00 */
.L_x_162:
[----:B-1----:R1:W2:Y:S02]  /*8d10*/  SYNCS.PHASECHK.TRANS64.TRYWAIT P0, [R2+URZ+0xe0], R5 ;  /* 0x0000e005020075a7 */ /* 0x0022a400080011ff */
[----:B--2---:R-:W-:Y:S05]  /*8d20*/  @!P0 NANOSLEEP.SYNCS 0x989680 ;  /* 0x009896800000895d */ /* 0x004fea0003900000 */
[----:B------:R-:W2:Y:S02]  /*8d30*/  @!P0 SYNCS.PHASECHK.TRANS64 P0, [R2+URZ+0xe0], R5 ;  /* 0x0000e005020085a7 */ /* 0x000ea400080010ff */
[----:B--2---:R-:W-:Y:S05]  /*8d40*/  @!P0 BRA `(.L_x_162) ;  /* 0xfffffffc00f08947 */ /* 0x004fea000383ffff */
[----:B------:R-:W-:Y:S05]  /*8d50*/  BRA `(.L_x_163) ;  /* 0xffffffa000347947 */ /* 0x000fea000383ffff */
.L_x_55:
[----:B-1----:R1:W2:Y:S02]  /*8d60*/  SYNCS.PHASECHK.TRANS64.TRYWAIT P1, [R2+URZ+0xd0], R4 ;  /* 0x0000d004020075a7 */ /* 0x0022a400080211ff */
[----:B--2---:R-:W-:Y:S05]  /*8d70*/  @!P1 NANOSLEEP.SYNCS 0x989680 ;  /* 0x009896800000995d */ /* 0x004fea0003900000 */
[----:B------:R-:W2:Y:S02]  /*8d80*/  @!P1 SYNCS.PHASECHK.TRANS64 P1, [R2+URZ+0xd0], R4 ;  /* 0x0000d004020095a7 */ /* 0x000ea400080210ff */
[----:B--2---:R-:W-:Y:S05]  /*8d90*/  @!P1 BRA `(.L_x_55) ;  /* 0xfffffffc00f09947 */ /* 0x004fea000383ffff */
[----:B------:R-:W-:Y:S05]  /*8da0*/  BRA `(.L_x_164) ;  /* 0xffffffa000647947 */ /* 0x000fea000383ffff */
.L_x_58:
[----:B------:R-:W-:-:S07]  /*8db0*/  MOV R0, UR4 ;  /* 0x0000000400007c02 */ /* 0x000fce0008000f00 */
.L_x_165:
[----:B-1----:R1:W2:Y:S02]  /*8dc0*/  SYNCS.PHASECHK.TRANS64.TRYWAIT P0, [R0+URZ+0xe0], R2 ;  /* 0x0000e002000075a7 */ /* 0x0022a400080011ff */
[----:B--2---:R-:W-:Y:S05]  /*8dd0*/  @!P0 NANOSLEEP.SYNCS 0x989680 ;  /* 0x009896800000895d */ /* 0x004fea0003900000 */
[----:B------:R-:W2:Y:S02]  /*8de0*/  @!P0 SYNCS.PHASECHK.TRANS64 P0, [R0+URZ+0xe0], R2 ;  /* 0x0000e002000085a7 */ /* 0x000ea400080010ff */
[----:B--2---:R-:W-:Y:S05]  /*8df0*/  @!P0 BRA `(.L_x_165) ;  /* 0xfffffffc00f08947 */ /* 0x004fea000383ffff */
[----:B------:R-:W-:Y:S05]  /*8e00*/  BRA `(.L_x_57) ;  /* 0xffffffa000b87947 */ /* 0x000fea000383ffff */
.L_x_65:
[----:B-1----:R1:W2:Y:S02]  /*8e10*/  SYNCS.PHASECHK.TRANS64.TRYWAIT P1, [R0+URZ+0xd0], R2 ;  /* 0x0000d002000075a7 */ /* 0x0022a400080211ff */
[----:B--2---:R-:W-:Y:S05]  /*8e20*/  @!P1 NANOSLEEP.SYNCS 0x989680 ;  /* 0x009896800000995d */ /* 0x004fea0003900000 */
[----:B------:R-:W2:Y:S02]  /*8e30*/  @!P1 SYNCS.PHASECHK.TRANS64 P1, [R0+URZ+0xd0], R2 ;  /* 0x0000d002000095a7 */ /* 0x000ea400080210ff */
[----:B--2---:R-:W-:Y:S05]  /*8e40*/  @!P1 BRA `(.L_x_65) ;  /* 0xfffffffc00f09947 */ /* 0x004fea000383ffff */
[----:B------:R-:W-:Y:S05]  /*8e50*/  BRA `(.L_x_166) ;  /* 0xffffffa800307947 */ /* 0x000fea000383ffff */
.L_x_66:
[----:B------:R-:W-:-:S07]  /*8e60*/  MOV R2, UR31 ;  /* 0x0000001f00027c02 */ /* 0x000fce0008000f00 */
.L_x_167:
[----:B-1----:R1:W2:Y:S02]  /*8e70*/  SYNCS.PHASECHK.TRANS64.TRYWAIT P0, [R2+URZ+0x110], R0 ;  /* 0x00011000020075a7 */ /* 0x0022a400080011ff */
[----:B--2---:R-:W-:Y:S05]  /*8e80*/  @!P0 NANOSLEEP.SYNCS 0x989680 ;  /* 0x009896800000895d */ /* 0x004fea0003900000 */
[----:B------:R-:W2:Y:S02]  /*8e90*/  @!P0 SYNCS.PHASECHK.TRANS64 P0, [R2+URZ+0x110], R0 ;  /* 0x00011000020085a7 */ /* 0x000ea400080010ff */
[----:B--2---:R-:W-:Y:S05]  /*8ea0*/  @!P0 BRA `(.L_x_167) ;  /* 0xfffffffc00f08947 */ /* 0x004fea000383ffff */
[----:B------:R-:W-:Y:S05]  /*8eb0*/  BRA `(.L_x_168) ;  /* 0xffffffa800807947 */ /* 0x000fea000383ffff */
.L_x_69:
[----:B------:R-:W-:Y:S07]  /*8ec0*/  MOV R0, UR5 ;  /* 0x0000000500007c02 */ /* 0x000fee0008000f00 */
.L_x_169:
[----:B-1----:R1:W2:Y:S02]  /*8ed0*/  SYNCS.PHASECHK.TRANS64.TRYWAIT P0, [R0+URZ], R2 ;  /* 0x00000002000075a7 */ /* 0x0022a400080011ff */
[----:B--2---:R-:W-:Y:S05]  /*8ee0*/  @!P0 NANOSLEEP.SYNCS 0x989680 ;  /* 0x009896800000895d */ /* 0x004fea0003900000 */
[----:B------:R-:W2:Y:S02]  /*8ef0*/  @!P0 SYNCS.PHASECHK.TRANS64 P0, [R0+URZ], R2 ;  /* 0x00000002000085a7 */ /* 0x000ea400080010ff */
[----:B--2---:R-:W-:Y:S05]  /*8f00*/  @!P0 BRA `(.L_x_169) ;  /* 0xfffffffc00f08947 */ /* 0x004fea000383ffff */
[----:B------:R-:W-:Y:S05]  /*8f10*/  BRA `(.L_x_68) ;  /* 0xffffffa8009c7947 */ /* 0x000fea000383ffff */
.L_x_72:
[----:B------:R-:W-:-:S07]  /*8f20*/  MOV R0, UR4 ;  /* 0x0000000400007c02 */ /* 0x000fce0008000f00 */
.L_x_170:
[----:B--2---:R2:W4:Y:S02]  /*8f30*/  SYNCS.PHASECHK.TRANS64.TRYWAIT P0, [R0+URZ], R2 ;  /* 0x00000002000075a7 */ /* 0x00452400080011ff */
[----:B----4-:R-:W-:Y:S05]  /*8f40*/  @!P0 NANOSLEEP.SYNCS 0x989680 ;  /* 0x009896800000895d */ /* 0x010fea0003900000 */
[----:B------:R-:W4:Y:S02]  /*8f50*/  @!P0 SYNCS.PHASECHK.TRANS64 P0, [R0+URZ], R2 ;  /* 0x00000002000085a7 */ /* 0x000f2400080010ff */
[----:B----4-:R-:W-:Y:S05]  /*8f60*/  @!P0 BRA `(.L_x_170) ;  /* 0xfffffffc00f08947 */ /* 0x010fea000383ffff */
[----:B------:R-:W-:Y:S05]  /*8f70*/  BRA `(.L_x_171) ;  /* 0xffffffac00787947 */ /* 0x000fea000383ffff */
.L_x_73:
[----:B------:R-:W-:-:S07]  /*8f80*/  MOV R0, UR5 ;  /* 0x0000000500007c02 */ /* 0x000fce0008000f00 */
.L_x_172:
[----:B-1----:R1:W2:Y:S02]  /*8f90*/  SYNCS.PHASECHK.TRANS64.TRYWAIT P0, [R0+URZ], R3 ;  /* 0x00000003000075a7 */ /* 0x0022a400080011ff */
[----:B--2---:R-:W-:Y:S05]  /*8fa0*/  @!P0 NANOSLEEP.SYNCS 0x989680 ;  /* 0x009896800000895d */ /* 0x004fea0003900000 */
[----:B------:R-:W2:Y:S02]  /*8fb0*/  @!P0 SYNCS.PHASECHK.TRANS64 P0, [R0+URZ], R3 ;  /* 0x00000003000085a7 */ /* 0x000ea400080010ff */
[----:B--2---:R-:W-:Y:S05]  /*8fc0*/  @!P0 BRA `(.L_x_172) ;  /* 0xfffffffc00f08947 */ /* 0x004fea000383ffff */
[----:B------:R-:W-:Y:S05]  /*8fd0*/  BRA `(.L_x_173) ;  /* 0xffffffac00847947 */ /* 0x000fea000383ffff */
.L_x_74:
[----:B------:R-:W-:-:S07]  /*8fe0*/  MOV R0, UR5 ;  /* 0x0000000500007c02 */ /* 0x000fce0008000f00 */
.L_x_174:
[----:B-1----:R1:W2:Y:S02]  /*8ff0*/  SYNCS.PHASECHK.TRANS64.TRYWAIT P0, [R0+URZ], R3 ;  /* 0x00000003000075a7 */ /* 0x0022a400080011ff */
[----:B--2---:R-:W-:Y:S05]  /*9000*/  @!P0 NANOSLEEP.SYNCS 0x989680 ;  /* 0x009896800000895d */ /* 0x004fea0003900000 */
[----:B------:R-:W2:Y:S02]  /*9010*/  @!P0 SYNCS.PHASECHK.TRANS64 P0, [R0+URZ], R3 ;  /* 0x00000003000085a7 */ /* 0x000ea400080010ff */
[----:B--2---:R-:W-:Y:S05]  /*9020*/  @!P0 BRA `(.L_x_174) ;  /* 0xfffffffc00f08947 */ /* 0x004fea000383ffff */
[----:B------:R-:W-:Y:S05]  /*9030*/  BRA `(.L_x_175) ;  /* 0xffffffac00907947 */ /* 0x000fea000383ffff */
.L_x_75:
[----:B-1----:R-:W-:-:S07]  /*9040*/  MOV R0, UR4 ;  /* 0x0000000400007c02 */ /* 0x002fce0008000f00 */
.L_x_176:
[----:B-1----:R1:W2:Y:S02]  /*9050*/  SYNCS.PHASECHK.TRANS64.TRYWAIT P0, [R0+URZ], R2 ;  /* 0x00000002000075a7 */ /* 0x0022a400080011ff */
[----:B--2---:R-:W-:Y:S05]  /*9060*/  @!P0 NANOSLEEP.SYNCS 0x989680 ;  /* 0x009896800000895d */ /* 0x004fea0003900000 */
[----:B------:R-:W2:Y:S02]  /*9070*/  @!P0 SYNCS.PHASECHK.TRANS64 P0, [R0+URZ], R2 ;  /* 0x00000002000085a7 */ /* 0x000ea400080010ff */
[----:B--2---:R-:W-:Y:S05]  /*9080*/  @!P0 BRA `(.L_x_176) ;  /* 0xfffffffc00f08947 */ /* 0x004fea000383ffff */
[----:B------:R-:W-:Y:S05]  /*9090*/  BRA `(.L_x_177) ;  /* 0xffffffac009c7947 */ /* 0x000fea000383ffff */
.L_x_80:
[----:B--2---:R2:W3:Y:S02]  /*90a0*/  SYNCS.PHASECHK.TRANS64.TRYWAIT P0, [R12+URZ+0xd0], R0 ;  /* 0x0000d0000c0075a7 */ /* 0x0044e400080011ff */
[----:B---3--:R-:W-:Y:S05]  /*90b0*/  @!P0 NANOSLEEP.SYNCS 0x989680 ;  /* 0x009896800000895d */ /* 0x008fea0003900000 */
[----:B------:R-:W3:Y:S02]  /*90c0*/  @!P0 SYNCS.PHASECHK.TRANS64 P0, [R12+URZ+0xd0], R0 ;  /* 0x0000d0000c0085a7 */ /* 0x000ee400080010ff */
[----:B---3--:R-:W-:Y:S05]  /*90d0*/  @!P0 BRA `(.L_x_80) ;  /* 0xfffffffc00f08947 */ /* 0x008fea000383ffff */
[----:B------:R-:W-:Y:S05]  /*90e0*/  BRA `(.L_x_178) ;  /* 0xffffffb000cc7947 */ /* 0x000fea000383ffff */
.L_x_83:
[----:B--2---:R-:W-:Y:S07]  /*90f0*/  MOV R0, UR21 ;  /* 0x0000001500007c02 */ /* 0x004fee0008000f00 */
.L_x_179:
[----:B--2---:R2:W3:Y:S02]  /*9100*/  SYNCS.PHASECHK.TRANS64.TRYWAIT P2, [R0+URZ+0xc8], R6 ;  /* 0x0000c806000075a7 */ /* 0x0044e400080411ff */
[----:B---3--:R-:W-:Y:S05]  /*9110*/  @!P2 NANOSLEEP.SYNCS 0x989680 ;  /* 0x009896800000a95d */ /* 0x008fea0003900000 */
[----:B------:R-:W3:Y:S02]  /*9120*/  @!P2 SYNCS.PHASECHK.TRANS64 P2, [R0+URZ+0xc8], R6 ;  /* 0x0000c8060000a5a7 */ /* 0x000ee400080410ff */
[----:B---3--:R-:W-:Y:S05]  /*9130*/  @!P2 BRA `(.L_x_179) ;  /* 0xfffffffc00f0a947 */ /* 0x008fea000383ffff */
[----:B------:R-:W-:Y:S05]  /*9140*/  BRA `(.L_x_82) ;  /* 0xffffffb800347947 */ /* 0x000fea000383ffff */
.L_x_86:
[----:B------:R-:W-:Y:S07]  /*9150*/  MOV R0, UR21 ;  /* 0x0000001500007c02 */ /* 0x000fee0008000f00 */
.L_x_180:
[----:B--2---:R2:W3:Y:S02]  /*9160*/  SYNCS.PHASECHK.TRANS64.TRYWAIT P0, [R0+URZ+0xa0], R9 ;  /* 0x0000a009000075a7 */ /* 0x0044e400080011ff */
[----:B---3--:R-:W-:Y:S05]  /*9170*/  @!P0 NANOSLEEP.SYNCS 0x989680 ;  /* 0x009896800000895d */ /* 0x008fea0003900000 */
[----:B------:R-:W3:Y:S02]  /*9180*/  @!P0 SYNCS.PHASECHK.TRANS64 P0, [R0+URZ+0xa0], R9 ;  /* 0x0000a009000085a7 */ /* 0x000ee400080010ff */
[----:B---3--:R-:W-:Y:S05]  /*9190*/  @!P0 BRA `(.L_x_180) ;  /* 0xfffffffc00f08947 */ /* 0x008fea000383ffff */
[----:B------:R-:W-:Y:S05]  /*91a0*/  BRA `(.L_x_181) ;  /* 0xffffffb800907947 */ /* 0x000fea000383ffff */
.L_x_87:
[----:B------:R-:W-:Y:S07]  /*91b0*/  MOV R0, UR21 ;  /* 0x0000001500007c02 */ /* 0x000fee0008000f00 */
.L_x_182:
[----:B--2---:R2:W3:Y:S02]  /*91c0*/  SYNCS.PHASECHK.TRANS64.TRYWAIT P0, [R0+URZ+0xa8], R9 ;  /* 0x0000a809000075a7 */ /* 0x0044e400080011ff */
[----:B---3--:R-:W-:Y:S05]  /*91d0*/  @!P0 NANOSLEEP.SYNCS 0x989680 ;  /* 0x009896800000895d */ /* 0x008fea0003900000 */
[----:B------:R-:W3:Y:S02]  /*91e0*/  @!P0 SYNCS.PHASECHK.TRANS64 P0, [R0+URZ+0xa8], R9 ;  /* 0x0000a809000085a7 */ /* 0x000ee400080010ff */
[----:B---3--:R-:W-:Y:S05]  /*91f0*/  @!P0 BRA `(.L_x_182) ;  /* 0xfffffffc00f08947 */ /* 0x008fea000383ffff */
[----:B------:R-:W-:Y:S05]  /*9200*/  BRA `(.L_x_183) ;  /* 0xffffffb800c87947 */ /* 0x000fea000383ffff */
.L_x_88:
[----:B------:R-:W-:Y:S07]  /*9210*/  MOV R0, UR21 ;  /* 0x0000001500007c02 */ /* 0x000fee0008000f00 */
.L_x_184:
[----:B--2---:R2:W3:Y:S02]  /*9220*/  SYNCS.PHASECHK.TRANS64.TRYWAIT P0, [R0+URZ+0xb0], R9 ;  /* 0x0000b009000075a7 */ /* 0x0044e400080011ff */
[----:B---3--:R-:W-:Y:S05]  /*9230*/  @!P0 NANOSLEEP.SYNCS 0x989680 ;  /* 0x009896800000895d */ /* 0x008fea0003900000 */
[----:B------:R-:W3:Y:S02]  /*9240*/  @!P0 SYNCS.PHASECHK.TRANS64 P0, [R0+URZ+0xb0], R9 ;  /* 0x0000b009000085a7 */ /* 0x000ee400080010ff */
[----:B---3--:R-:W-:Y:S05]  /*9250*/  @!P0 BRA `(.L_x_184) ;  /* 0xfffffffc00f08947 */ /* 0x008fea000383ffff */
[----:B------:R-:W-:Y:S05]  /*9260*/  BRA `(.L_x_185) ;  /* 0xffffffbc000c7947 */ /* 0x000fea000383ffff */
.L_x_89:
[----:B------:R-:W-:Y:S07]  /*9270*/  MOV R0, UR21 ;  /* 0x0000001500007c02 */ /* 0x000fee0008000f00 */
.L_x_186:
[----:B--2---:R2:W3:Y:S02]  /*9280*/  SYNCS.PHASECHK.TRANS64.TRYWAIT P0, [R0+URZ+0xb8], R9 ;  /* 0x0000b809000075a7 */ /* 0x0044e400080011ff */
[----:B---3--:R-:W-:Y:S05]  /*9290*/  @!P0 NANOSLEEP.SYNCS 0x989680 ;  /* 0x009896800000895d */ /* 0x008fea0003900000 */
[----:B------:R-:W3:Y:S02]  /*92a0*/  @!P0 SYNCS.PHASECHK.TRANS64 P0, [R0+URZ+0xb8], R9 ;  /* 0x0000b809000085a7 */ /* 0x000ee400080010ff */
[----:B---3--:R-:W-:Y:S05]  /*92b0*/  @!P0 BRA `(.L_x_186) ;  /* 0xfffffffc00f08947 */ /* 0x008fea000383ffff */
[----:B------:R-:W-:Y:S05]  /*92c0*/  BRA `(.L_x_187) ;  /* 0xffffffbc004c7947 */ /* 0x000fea000383ffff */
.L_x_91:
[----:B------:R-:W-:-:S07]  /*92d0*/  MOV R0, UR21 ;  /* 0x0000001500007c02 */ /* 0x000fce0008000f00 */
.L_x_188:
[----:B---3--:R3:W4:Y:S02]  /*92e0*/  SYNCS.PHASECHK.TRANS64.TRYWAIT P0, [R0+URZ+0xa0], R2 ;  /* 0x0000a002000075a7 */ /* 0x00872400080011ff */
[----:B----4-:R-:W-:Y:S05]  /*92f0*/  @!P0 NANOSLEEP.SYNCS 0x989680 ;  /* 0x009896800000895d */ /* 0x010fea0003900000 */
[----:B------:R-:W4:Y:S02]  /*9300*/  @!P0 SYNCS.PHASECHK.TRANS64 P0, [R0+URZ+0xa0], R2 ;  /* 0x0000a002000085a7 */ /* 0x000f2400080010ff */
[----:B----4-:R-:W-:Y:S05]  /*9310*/  @!P0 BRA `(.L_x_188) ;  /* 0xfffffffc00f08947 */ /* 0x010fea000383ffff */
[----:B------:R-:W-:Y:S05]  /*9320*/  BRA `(.L_x_189) ;  /* 0xffffffbc00c47947 */ /* 0x000fea000383ffff */
.L_x_92:
[----:B---3--:R-:W-:-:S07]  /*9330*/  MOV R0, UR21 ;  /* 0x0000001500007c02 */ /* 0x008fce0008000f00 */
.L_x_190:
[----:B---3--:R3:W4:Y:S02]  /*9340*/  SYNCS.PHASECHK.TRANS64.TRYWAIT P0, [R0+URZ+0xa8], R2 ;  /* 0x0000a802000075a7 */ /* 0x00872400080011ff */
[----:B----4-:R-:W-:Y:S05]  /*9350*/  @!P0 NANOSLEEP.SYNCS 0x989680 ;  /* 0x009896800000895d */ /* 0x010fea0003900000 */
[----:B------:R-:W4:Y:S02]  /*9360*/  @!P0 SYNCS.PHASECHK.TRANS64 P0, [R0+URZ+0xa8], R2 ;  /* 0x0000a802000085a7 */ /* 0x000f2400080010ff */
[----:B----4-:R-:W-:Y:S05]  /*9370*/  @!P0 BRA `(.L_x_190) ;  /* 0xfffffffc00f08947 */ /* 0x010fea000383ffff */
[----:B------:R-:W-:Y:S05]  /*9380*/  BRA `(.L_x_191) ;  /* 0xffffffbc00b47947 */ /* 0x000fea000383ffff */
.L_x_93:
[----:B---3--:R-:W-:-:S07]  /*9390*/  MOV R0, UR21 ;  /* 0x0000001500007c02 */ /* 0x008fce0008000f00 */
.L_x_192:
[----:B---3--:R3:W4:Y:S02]  /*93a0*/  SYNCS.PHASECHK.TRANS64.TRYWAIT P0, [R0+URZ+0xb0], R2 ;  /* 0x0000b002000075a7 */ /* 0x00872400080011ff */
[----:B----4-:R-:W-:Y:S05]  /*93b0*/  @!P0 NANOSLEEP.SYNCS 0x989680 ;  /* 0x009896800000895d */ /* 0x010fea0003900000 */
[----:B------:R-:W4:Y:S02]  /*93c0*/  @!P0 SYNCS.PHASECHK.TRANS64 P0, [R0+URZ+0xb0], R2 ;  /* 0x0000b002000085a7 */ /* 0x000f2400080010ff */
[----:B----4-:R-:W-:Y:S05]  /*93d0*/  @!P0 BRA `(.L_x_192) ;  /* 0xfffffffc00f08947 */ /* 0x010fea000383ffff */
[----:B------:R-:W-:Y:S05]  /*93e0*/  BRA `(.L_x_193) ;  /* 0xffffffbc00a47947 */ /* 0x000fea000383ffff */
.L_x_95:
[----:B-1----:R1:W2:Y:S02]  /*93f0*/  SYNCS.PHASECHK.TRANS64.TRYWAIT P0, [R3+URZ+0xd0], R0 ;  /* 0x0000d000030075a7 */ /* 0x0022a400080011ff */
[----:B--2---:R-:W-:Y:S05]  /*9400*/  @!P0 NANOSLEEP.SYNCS 0x989680 ;  /* 0x009896800000895d */ /* 0x004fea0003900000 */
[----:B------:R-:W2:Y:S02]  /*9410*/  @!P0 SYNCS.PHASECHK.TRANS64 P0, [R3+URZ+0xd0], R0 ;  /* 0x0000d000030085a7 */ /* 0x000ea400080010ff */
[----:B--2---:R-:W-:Y:S05]  /*9420*/  @!P0 BRA `(.L_x_95) ;  /* 0xfffffffc00f08947 */ /* 0x004fea000383ffff */
[----:B------:R-:W-:Y:S05]  /*9430*/  BRA `(.L_x_194) ;  /* 0xffffffc000707947 */ /* 0x000fea000383ffff */
.L_x_106:
[----:B-1----:R-:W-:Y:S04]  /*9440*/  MOV R0, UR44 ;  /* 0x0000002c00007c02 */ /* 0x002fe80008000f00 */
[----:B------:R1:W2:Y:S03]  /*9450*/  SYNCS.PHASECHK.TRANS64.TRYWAIT P1, [R0+URZ+0x80], R3 ;  /* 0x00008003000075a7 */ /* 0x0002a600080211ff */
[----:B--2---:R-:W-:Y:S05]  /*9460*/  @!P1 NANOSLEEP.SYNCS 0x989680 ;  /* 0x009896800000995d */ /* 0x004fea0003900000 */
[----:B------:R-:W2:Y:S02]  /*9470*/  @!P1 SYNCS.PHASECHK.TRANS64 P1, [R0+URZ+0x80], R3 ;  /* 0x00008003000095a7 */ /* 0x000ea400080210ff */
[----:B--2---:R-:W-:Y:S05]  /*9480*/  @!P1 BRA `(.L_x_106) ;  /* 0xfffffffc00ec9947 */ /* 0x004fea000383ffff */
[----:B------:R-:W-:Y:S05]  /*9490*/  BRA `(.L_x_105) ;  /* 0xffffffcc00d47947 */ /* 0x000fea000383ffff */
.L_x_108:
[----:B-1----:R1:W3:Y:S02]  /*94a0*/  SYNCS.PHASECHK.TRANS64.TRYWAIT P0, [R26+URZ+0xf0], R2 ;  /* 0x0000f0021a0075a7 */ /* 0x0022e400080011ff */
[----:B---3--:R-:W-:Y:S05]  /*94b0*/  @!P0 NANOSLEEP.SYNCS 0x989680 ;  /* 0x009896800000895d */ /* 0x008fea0003900000 */
[----:B------:R-:W3:Y:S02]  /*94c0*/  @!P0 SYNCS.PHASECHK.TRANS64 P0, [R26+URZ+0xf0], R2 ;  /* 0x0000f0021a0085a7 */ /* 0x000ee400080010ff */
[----:B---3--:R-:W-:Y:S05]  /*94d0*/  @!P0 BRA `(.L_x_108) ;  /* 0xfffffffc00f08947 */ /* 0x008fea000383ffff */
[----:B------:R-:W-:Y:S05]  /*94e0*/  BRA `(.L_x_107) ;  /* 0xffffffcc00f87947 */ /* 0x000fea000383ffff */
.L_x_117:
[----:B---3--:R3:W4:Y:S02]  /*94f0*/  SYNCS.PHASECHK.TRANS64.TRYWAIT P0, [R4+URZ+0x80], R0 ;  /* 0x00008000040075a7 */ /* 0x00872400080011ff */
[----:B----4-:R-:W-:Y:S05]  /*9500*/  @!P0 NANOSLEEP.SYNCS 0x989680 ;  /* 0x009896800000895d */ /* 0x010fea0003900000 */
[----:B------:R-:W4:Y:S02]  /*9510*/  @!P0 SYNCS.PHASECHK.TRANS64 P0, [R4+URZ+0x80], R0 ;  /* 0x00008000040085a7 */ /* 0x000f2400080010ff */
[----:B----4-:R-:W-:Y:S05]  /*9520*/  @!P0 BRA `(.L_x_117) ;  /* 0xfffffffc00f08947 */ /* 0x010fea000383ffff */
[----:B------:R-:W-:Y:S05]  /*9530*/  BRA `(.L_x_116) ;  /* 0xffffffd400e47947 */ /* 0x000fea000383ffff */
.L_x_125:
[----:B-1----:R1:W4:Y:S02]  /*9540*/  SYNCS.PHASECHK.TRANS64.TRYWAIT P0, [R2+URZ+0x80], R4 ;  /* 0x00008004020075a7 */ /* 0x00232400080011ff */
[----:B----4-:R-:W-:Y:S05]  /*9550*/  @!P0 NANOSLEEP.SYNCS 0x989680 ;  /* 0x009896800000895d */ /* 0x010fea0003900000 */
[----:B------:R-:W4:Y:S02]  /*9560*/  @!P0 SYNCS.PHASECHK.TRANS64 P0, [R2+URZ+0x80], R4 ;  /* 0x00008004020085a7 */ /* 0x000f2400080010ff */
[----:B----4-:R-:W-:Y:S05]  /*9570*/  @!P0 BRA `(.L_x_125) ;  /* 0xfffffffc00f08947 */ /* 0x010fea000383ffff */
[----:B------:R-:W-:Y:S05]  /*9580*/  BRA `(.L_x_124) ;  /* 0xffffffdc00f47947 */ /* 0x000fea000383ffff */
.L_x_133:
[----:B---3--:R3:W4:Y:S02]  /*9590*/  SYNCS.PHASECHK.TRANS64.TRYWAIT P0, [R3+URZ+0x80], R0 ;  /* 0x00008000030075a7 */ /* 0x00872400080011ff */
[----:B----4-:R-:W-:Y:S05]  /*95a0*/  @!P0 NANOSLEEP.SYNCS 0x989680 ;  /* 0x009896800000895d */ /* 0x010fea0003900000 */
[----:B------:R-:W4:Y:S02]  /*95b0*/  @!P0 SYNCS.PHASECHK.TRANS64 P0, [R3+URZ+0x80], R0 ;  /* 0x00008000030085a7 */ /* 0x000f2400080010ff */
[----:B----4-:R-:W-:Y:S05]  /*95c0*/  @!P0 BRA `(.L_x_133) ;  /* 0xfffffffc00f08947 */ /* 0x010fea000383ffff */
[----:B------:R-:W-:Y:S05]  /*95d0*/  BRA `(.L_x_132) ;  /* 0xffffffe800007947 */ /* 0x000fea000383ffff */
        .weak           $__internal_0_$__cuda_sm10x_tcgen05_guardrail_trap_col_being_dealloced_not_returned_by_alloc
        .type           $__internal_0_$__cuda_sm10x_tcgen05_guardrail_trap_col_being_dealloced_not_returned_by_alloc,@function
        .size           $__internal_0_$__cuda_sm10x_tcgen05_guardrail_trap_col_being_dealloced_not_returned_by_alloc,($__internal_1_$__cuda_sm10x_tcgen05_guardrail_trap_phase_invalid_during_alloc - $__internal_0_$__cuda_sm10x_tcgen05_guardrail_trap_col_being_dealloced_not_returned_by_alloc)
$__internal_0_$__cuda_sm10x_tcgen05_guardrail_trap_col_being_dealloced_not_returned_by_alloc:
[----:B------:R-:W-:Y:S05]  /*95e0*/  BPT.TRAP 0x1 ;  /* 0x000000040000795c */ /* 0x000fea0000300000 */
[----:B------:R-:W-:-:S04]  /*95f0*/  HFMA2 R3, -RZ, RZ, 0, 0 ;  /* 0x00000000ff037431 */ /* 0x000fc800000001ff */
[----:B------:R-:W-:Y:S05]  /*9600*/  RET.REL.NODEC R2 `(_ZN7cutlass13device_kernelINS_4gemm6kernel13GemmUniversalIN4cute5tupleIJiiiiEEENS1_10collective13CollectiveMmaINS1_35MainloopSm100TmaUmmaWarpSpecializedILi8ELi2ELi4ENS5_IJNS4_1CILi1EEENSA_ILi2EEESB_EEEEENS5_IJNSA_ILi64EEENSA_ILi128EEESF_EEENS_10bfloat16_tENS5_IJlSB_lEEESI_SJ_NS4_8TiledMMAINS4_8MMA_AtomIJNS4_20SM100_MMA_F16BF16_SSISI_SI_fLi64ELi128ELNS4_4UMMA5MajorE0ELSO_0ELNSN_7ScaleInE0ELSP_0EEEEEENS4_6LayoutINS5_IJSB_SB_SB_EEENS5_IJNSA_ILi0EEESU_SU_EEEEENS5_IJNS4_10UnderscoreESX_SX_EEEEENS4_23SM90_TMA_LOAD_MULTICASTENS4_14ComposedLayoutINS4_7SwizzleILi3ELi4ELi3EEENS4_18smem_ptr_flag_bitsILi16EEENSS_INS5_IJNSA_ILi8EEESF_EEENS5_IJSF_SB_EEEEEEEvNS4_8identityENS4_13SM90_TMA_LOADES1A_vS1B_EENS_8epilogue10collective18CollectiveEpilogueINS1E_23Sm100TmaWarpSpecializedILi4ELi2ELi16ELb1ELb0EEEJSH_NS5_IJNSS_ISF_SB_EENSS_INSA_ILi32EEESB_EEEEESI_SJ_SI_SJ_NS1E_6fusion15FusionCallbacksIS1I_NS1N_17LinearCombinationISI_fSI_fLNS_15FloatRoundStyleE2EEESH_S1M_JEEENS4_5SM1004TMEM4LOAD26SM100_TMEM_LOAD_16dp256b4xES1C_NS11_INS12_ILi2ELi4ELi3EEES15_NSS_INS5_IJS16_S1K_EEENS5_IJS1K_SB_EEEEEEENS4_17SM75_U32x4_LDSM_NENS4_14SM90_TMA_STOREES21_NS4_17SM90_U32x4_STSM_NENS4_39AutoVectorizingCopyWithAssumedAlignmentILi128EEEEEEvvEEEEvNT_6ParamsE) ;  /* 0xffffff68027c7950 */ /* 0x000fea0003c3ffff */
        .weak           $__internal_1_$__cuda_sm10x_tcgen05_guardrail_trap_phase_invalid_during_alloc
        .type           $__internal_1_$__cuda_sm10x_tcgen05_guardrail_trap_phase_invalid_during_alloc,@function
        .size           $__internal_1_$__cuda_sm10x_tcgen05_guardrail_trap_phase_invalid_during_alloc,($__internal_2_$__cuda_sm10x_tcgen05_guardrail_trap_unallocated_columns_being_dealloced - $__internal_1_$__cuda_sm10x_tcgen05_guardrail_trap_phase_invalid_during_alloc)
$__internal_1_$__cuda_sm10x_tcgen05_guardrail_trap_phase_invalid_during_alloc:
[----:B------:R-:W-:Y:S05]  /*9610*/  BPT.TRAP 0x1 ;  /* 0x000000040000795c */ /* 0x000fea0000300000 */
[----:B------:R-:W-:-:S04]  /*9620*/  MOV R5, 0x0 ;  /* 0x0000000000057802 */ /* 0x000fc80000000f00 */
[----:B------:R-:W-:Y:S05]  /*9630*/  RET.REL.NODEC R4 `(_ZN7cutlass13device_kernelINS_4gemm6kernel13GemmUniversalIN4cute5tupleIJiiiiEEENS1_10collective13CollectiveMmaINS1_35MainloopSm100TmaUmmaWarpSpecializedILi8ELi2ELi4ENS5_IJNS4_1CILi1EEENSA_ILi2EEESB_EEEEENS5_IJNSA_ILi64EEENSA_ILi128EEESF_EEENS_10bfloat16_tENS5_IJlSB_lEEESI_SJ_NS4_8TiledMMAINS4_8MMA_AtomIJNS4_20SM100_MMA_F16BF16_SSISI_SI_fLi64ELi128ELNS4_4UMMA5MajorE0ELSO_0ELNSN_7ScaleInE0ELSP_0EEEEEENS4_6LayoutINS5_IJSB_SB_SB_EEENS5_IJNSA_ILi0EEESU_SU_EEEEENS5_IJNS4_10UnderscoreESX_SX_EEEEENS4_23SM90_TMA_LOAD_MULTICASTENS4_14ComposedLayoutINS4_7SwizzleILi3ELi4ELi3EEENS4_18smem_ptr_flag_bitsILi16EEENSS_INS5_IJNSA_ILi8EEESF_EEENS5_IJSF_SB_EEEEEEEvNS4_8identityENS4_13SM90_TMA_LOADES1A_vS1B_EENS_8epilogue10collective18CollectiveEpilogueINS1E_23Sm100TmaWarpSpecializedILi4ELi2ELi16ELb1ELb0EEEJSH_NS5_IJNSS_ISF_SB_EENSS_INSA_ILi32EEESB_EEEEESI_SJ_SI_SJ_NS1E_6fusion15FusionCallbacksIS1I_NS1N_17LinearCombinationISI_fSI_fLNS_15FloatRoundStyleE2EEESH_S1M_JEEENS4_5SM1004TMEM4LOAD26SM100_TMEM_LOAD_16dp256b4xES1C_NS11_INS12_ILi2ELi4ELi3EEES15_NSS_INS5_IJS16_S1K_EEENS5_IJS1K_SB_EEEEEEENS4_17SM75_U32x4_LDSM_NENS4_14SM90_TMA_STOREES21_NS4_17SM90_U32x4_STSM_NENS4_39AutoVectorizingCopyWithAssumedAlignmentILi128EEEEEEvvEEEEvNT_6ParamsE) ;  /* 0xffffff6804707950 */ /* 0x000fea0003c3ffff */
        .weak           $__internal_2_$__cuda_sm10x_tcgen05_guardrail_trap_unallocated_columns_being_dealloced
        .type           $__internal_2_$__cuda_sm10x_tcgen05_guardrail_trap_unallocated_columns_being_dealloced,@function
        .size           $__internal_2_$__cuda_sm10x_tcgen05_guardrail_trap_unallocated_columns_being_dealloced,(.L_x_196 - $__internal_2_$__cuda_sm10x_tcgen05_guardrail_trap_unallocated_columns_being_dealloced)
$__internal_2_$__cuda_sm10x_tcgen05_guardrail_trap_unallocated_columns_being_dealloced:
[----:B------:R-:W-:Y:S05]  /*9640*/  BPT.TRAP 0x1 ;  /* 0x000000040000795c */ /* 0x000fea0000300000 */
[----:B------:R-:W-:-:S04]  /*9650*/  HFMA2 R3, -RZ, RZ, 0, 0 ;  /* 0x00000000ff037431 */ /* 0x000fc800000001ff */
[----:B------:R-:W-:Y:S05]  /*9660*/  RET.REL.NODEC R2 `(_ZN7cutlass13device_kernelINS_4gemm6kernel13GemmUniversalIN4cute5tupleIJiiiiEEENS1_10collective13CollectiveMmaINS1_35MainloopSm100TmaUmmaWarpSpecializedILi8ELi2ELi4ENS5_IJNS4_1CILi1EEENSA_ILi2EEESB_EEEEENS5_IJNSA_ILi64EEENSA_ILi128EEESF_EEENS_10bfloat16_tENS5_IJlSB_lEEESI_SJ_NS4_8TiledMMAINS4_8MMA_AtomIJNS4_20SM100_MMA_F16BF16_SSISI_SI_fLi64ELi128ELNS4_4UMMA5MajorE0ELSO_0ELNSN_7ScaleInE0ELSP_0EEEEEENS4_6LayoutINS5_IJSB_SB_SB_EEENS5_IJNSA_ILi0EEESU_SU_EEEEENS5_IJNS4_10UnderscoreESX_SX_EEEEENS4_23SM90_TMA_LOAD_MULTICASTENS4_14ComposedLayoutINS4_7SwizzleILi3ELi4ELi3EEENS4_18smem_ptr_flag_bitsILi16EEENSS_INS5_IJNSA_ILi8EEESF_EEENS5_IJSF_SB_EEEEEEEvNS4_8identityENS4_13SM90_TMA_LOADES1A_vS1B_EENS_8epilogue10collective18CollectiveEpilogueINS1E_23Sm100TmaWarpSpecializedILi4ELi2ELi16ELb1ELb0EEEJSH_NS5_IJNSS_ISF_SB_EENSS_INSA_ILi32EEESB_EEEEESI_SJ_SI_SJ_NS1E_6fusion15FusionCallbacksIS1I_NS1N_17LinearCombinationISI_fSI_fLNS_15FloatRoundStyleE2EEESH_S1M_JEEENS4_5SM1004TMEM4LOAD26SM100_TMEM_LOAD_16dp256b4xES1C_NS11_INS12_ILi2ELi4ELi3EEES15_NSS_INS5_IJS16_S1K_EEENS5_IJS1K_SB_EEEEEEENS4_17SM75_U32x4_LDSM_NENS4_14SM90_TMA_STOREES21_NS4_17SM90_U32x4_STSM_NENS4_39AutoVectorizingCopyWithAssumedAlignmentILi128EEEEEEvvEEEEvNT_6ParamsE) ;  /* 0xffffff6802647950 */ /* 0x000fea0003c3ffff */
.L_x_195:
[----:B------:R-:W-:-:S00]  /*9670*/  BRA `(.L_x_195) ;  /* 0xfffffffc00fc7947 */ /* 0x000fc0000383ffff */
[----:B------:R-:W-:-:S00]  /*9680*/  NOP ;  /* 0x0000000000007918 */ /* 0x000fc00000000000 */
[----:B------:R-:W-:-:S00]  /*9690*/  NOP ;  /* 0x0000000000007918 */ /* 0x000fc00000000000 */
[----:B------:R-:W-:-:S00]  /*96a0*/  NOP ;  /* 0x0000000000007918 */ /* 0x000fc00000000000 */
[----:B------:R-:W-:-:S00]  /*96b0*/  NOP ;  /* 0x0000000000007918 */ /* 0x000fc00000000000 */
[----:B------:R-:W-:-:S00]  /*96c0*/  NOP ;  /* 0x0000000000007918 */ /* 0x000fc00000000000 */
[----:B------:R-:W-:-:S00]  /*96d0*/  NOP ;  /* 0x0000000000007918 */ /* 0x000fc00000000000 */
[----:B------:R-:W-:-:S00]  /*96e0*/  NOP ;  /* 0x0000000000007918 */ /* 0x000fc00000000000 */
[----:B------:R-:W-:-:S00]  /*96f0*/  NOP ;  /* 0x0000000000007918 */ /* 0x000fc00000000000 */
.L_x_196:


//--------------------- .nv.global.init           --------------------------
	.section	.nv.global.init,"aw",@progbits
.nv.global.init:
	.type		$str$27,@object
	.size		$str$27,($str$28 - $str$27)
$str$27:
        /*0000*/ 	.byte	0x28, 0x61, 0x64, 0x64, 0x72, 0x65, 0x73, 0x73, 0x20, 0x26, 0x20, 0x6d, 0x61, 0x73, 0x6b, 0x29
        /*0010*/ 	.byte	0x20, 0x3d, 0x3d, 0x20, 0x30, 0x00
	.type		$str$28,@object
	.size		$str$28,($str$26 - $str$28)
$str$28:
        /*0016*/ 	.byte	0x2f, 0x74, 0x6d, 0x70, 0x2f, 0x63, 0x75, 0x74, 0x6c, 0x61, 0x73, 0x73, 0x5f, 0x73, 0x77, 0x65
        /*0026*/ 	.byte	0x65, 0x70, 0x5f, 0x73, 0x72, 0x63, 0x2f, 0x69, 0x6e, 0x63, 0x6c, 0x75, 0x64, 0x65, 0x2f, 0x63
        /*0036*/ 	.byte	0x75, 0x74, 0x65, 0x2f, 0x70, 0x6f, 0x69, 0x6e, 0x74, 0x65, 0x72, 0x5f, 0x66, 0x6c, 0x61, 0x67
        /*0046*/ 	.byte	0x67, 0x65, 0x64, 0x2e, 0x68, 0x70, 0x70, 0x00
	.type		$str$26,@object
	.size		$str$26,($str$25 - $str$26)
$str$26:
        /*004e*/ 	.byte	0x2f, 0x74, 0x6d, 0x70, 0x2f, 0x63, 0x75, 0x74, 0x6c, 0x61, 0x73, 0x73, 0x5f, 0x73, 0x77, 0x65
        /*005e*/ 	.byte	0x65, 0x70, 0x5f, 0x73, 0x72, 0x63, 0x2f, 0x69, 0x6e, 0x63, 0x6c, 0x75, 0x64, 0x65, 0x2f, 0x63
        /*006e*/ 	.byte	0x75, 0x74, 0x65, 0x2f, 0x61, 0x74, 0x6f, 0x6d, 0x2f, 0x63, 0x6f, 0x70, 0x79, 0x5f, 0x74, 0x72
        /*007e*/ 	.byte	0x61, 0x69, 0x74, 0x73, 0x5f, 0x73, 0x6d, 0x31, 0x30, 0x30, 0x2e, 0x68, 0x70, 0x70, 0x00
	.type		$str$25,@object
	.size		$str$25,(__unnamed_1 - $str$25)
$str$25:
        /*008d*/ 	.byte	0x28, 0x28, 0x75, 0x69, 0x6e, 0x74, 0x33, 0x32, 0x5f, 0x74, 0x28, 0x74, 0x68, 0x72, 0x65, 0x61
        /*009d*/ 	.byte	0x64, 0x49, 0x64, 0x78, 0x2e, 0x78, 0x29, 0x20, 0x2f, 0x20, 0x33, 0x32, 0x29, 0x20, 0x25, 0x20
        /*00ad*/ 	.byte	0x34, 0x29, 0x20, 0x3d, 0x3d, 0x20, 0x28, 0x28, 0x28, 0x74, 0x6d, 0x65, 0x6d, 0x5f, 0x61, 0x64
        /*00bd*/ 	.byte	0x64, 0x72, 0x20, 0x3e, 0x3e, 0x20, 0x31, 0x36, 0x29, 0x20, 0x2f, 0x20, 0x33, 0x32, 0x29, 0x20
        /*00cd*/ 	.byte	0x25, 0x20, 0x34, 0x29, 0x00
	.type		__unnamed_1,@object
	.size		__unnamed_1,(__unnamed_2 - __unnamed_1)
__unnamed_1:
        /*00d2*/ 	.byte	0x61, 0x75, 0x74, 0x6f, 0x20, 0x63, 0x75, 0x74, 0x65, 0x3a, 0x3a, 0x61, 0x73, 0x5f, 0x70, 0x6f
        /* <DEDUP_REMOVED lines=24> */
        /*0262*/ 	.byte	0x30, 0x34, 0x38, 0x3e, 0x3e, 0x3e, 0x3e, 0x5d, 0x00
	.type		__unnamed_2,@object
	.size		__unnamed_2,(.L_2 - __unnamed_2)
__unnamed_2:
        /* <DEDUP_REMOVED lines=45> */
        /*053b*/ 	.byte	0x3e, 0x3e, 0x3e, 0x5d, 0x00
.L_2:


//--------------------- .nv.shared._ZN7cutlass13device_kernelINS_4gemm6kernel13GemmUniversalIN4cute5tupleIJiiiiEEENS1_10collective13CollectiveMmaINS1_35MainloopSm100TmaUmmaWarpSpecializedILi8ELi2ELi4ENS5_IJNS4_1CILi1EEENSA_ILi2EEESB_EEEEENS5_IJNSA_ILi64EEENSA_ILi128EEESF_EEENS_10bfloat16_tENS5_IJlSB_lEEESI_SJ_NS4_8TiledMMAINS4_8MMA_AtomIJNS4_20SM100_MMA_F16BF16_SSISI_SI_fLi64ELi128ELNS4_4UMMA5MajorE0ELSO_0ELNSN_7ScaleInE0ELSP_0EEEEEENS4_6LayoutINS5_IJSB_SB_SB_EEENS5_IJNSA_ILi0EEESU_SU_EEEEENS5_IJNS4_10UnderscoreESX_SX_EEEEENS4_23SM90_TMA_LOAD_MULTICASTENS4_14ComposedLayoutINS4_7SwizzleILi3ELi4ELi3EEENS4_18smem_ptr_flag_bitsILi16EEENSS_INS5_IJNSA_ILi8EEESF_EEENS5_IJSF_SB_EEEEEEEvNS4_8identityENS4_13SM90_TMA_LOADES1A_vS1B_EENS_8epilogue10collective18CollectiveEpilogueINS1E_23Sm100TmaWarpSpecializedILi4ELi2ELi16ELb1ELb0EEEJSH_NS5_IJNSS_ISF_SB_EENSS_INSA_ILi32EEESB_EEEEESI_SJ_SI_SJ_NS1E_6fusion15FusionCallbacksIS1I_NS1N_17LinearCombinationISI_fSI_fLNS_15FloatRoundStyleE2EEESH_S1M_JEEENS4_5SM1004TMEM4LOAD26SM100_TMEM_LOAD_16dp256b4xES1C_NS11_INS12_ILi2ELi4ELi3EEES15_NSS_INS5_IJS16_S1K_EEENS5_IJS1K_SB_EEEEEEENS4_17SM75_U32x4_LDSM_NENS4_14SM90_TMA_STOREES21_NS4_17SM90_U32x4_STSM_NENS4_39AutoVectorizingCopyWithAssumedAlignmentILi128EEEEEEvvEEEEvNT_6ParamsE --------------------------
	.section	.nv.shared._ZN7cutlass13device_kernelINS_4gemm6kernel13GemmUniversalIN4cute5tupleIJiiiiEEENS1_10collective13CollectiveMmaINS1_35MainloopSm100TmaUmmaWarpSpecializedILi8ELi2ELi4ENS5_IJNS4_1CILi1EEENSA_ILi2EEESB_EEEEENS5_IJNSA_ILi64EEENSA_ILi128EEESF_EEENS_10bfloat16_tENS5_IJlSB_lEEESI_SJ_NS4_8TiledMMAINS4_8MMA_AtomIJNS4_20SM100_MMA_F16BF16_SSISI_SI_fLi64ELi128ELNS4_4UMMA5MajorE0ELSO_0ELNSN_7ScaleInE0ELSP_0EEEEEENS4_6LayoutINS5_IJSB_SB_SB_EEENS5_IJNSA_ILi0EEESU_SU_EEEEENS5_IJNS4_10UnderscoreESX_SX_EEEEENS4_23SM90_TMA_LOAD_MULTICASTENS4_14ComposedLayoutINS4_7SwizzleILi3ELi4ELi3EEENS4_18smem_ptr_flag_bitsILi16EEENSS_INS5_IJNSA_ILi8EEESF_EEENS5_IJSF_SB_EEEEEEEvNS4_8identityENS4_13SM90_TMA_LOADES1A_vS1B_EENS_8epilogue10collective18CollectiveEpilogueINS1E_23Sm100TmaWarpSpecializedILi4ELi2ELi16ELb1ELb0EEEJSH_NS5_IJNSS_ISF_SB_EENSS_INSA_ILi32EEESB_EEEEESI_SJ_SI_SJ_NS1E_6fusion15FusionCallbacksIS1I_NS1N_17LinearCombinationISI_fSI_fLNS_15FloatRoundStyleE2EEESH_S1M_JEEENS4_5SM1004TMEM4LOAD26SM100_TMEM_LOAD_16dp256b4xES1C_NS11_INS12_ILi2ELi4ELi3EEES15_NSS_INS5_IJS16_S1K_EEENS5_IJS1K_SB_EEEEEEENS4_17SM75_U32x4_LDSM_NENS4_14SM90_TMA_STOREES21_NS4_17SM90_U32x4_STSM_NENS4_39AutoVectorizingCopyWithAssumedAlignmentILi128EEEEEEvvEEEEvNT_6ParamsE,"aw",@nobits
	.sectionflags	@""
	.align	16
	.zero		1024


//--------------------- .nv.shared.reserved.0     --------------------------
	.section	.nv.shared.reserved.0,"aw",@nobits
	.weak		__nv_reservedSMEM_offset_0_alias
	.size		__nv_reservedSMEM_offset_0_alias, 0, 64
	.other		__nv_reservedSMEM_offset_0_alias,@"STO_CUDA_RESERVED_SHARED STV_DEFAULT"
__nv_reservedSMEM_offset_0_alias:
	.zero		0
.nv.shared.reserved.0:
	.zero		64
	.weak		__nv_reservedSMEM_tcgen05_partition
	.type		__nv_reservedSMEM_tcgen05_partition,@object
	.size		__nv_reservedSMEM_tcgen05_partition,(.L_0 - __nv_reservedSMEM_tcgen05_partition)
__nv_reservedSMEM_tcgen05_partition:
	.zero		32
.L_0:


//--------------------- .nv.global                --------------------------
	.section	.nv.global,"aw",@nobits
.nv.global:
	.type		_ZN39_INTERNAL_0d9ab139_4_k_cu_da64123b_78374cute1_E,@object
	.size		_ZN39_INTERNAL_0d9ab139_4_k_cu_da64123b_78374cute1_E,(_ZN39_INTERNAL_0d9ab139_4_k_cu_da64123b_78374cuda3std3__45__cpo6cbeginE - _ZN39_INTERNAL_0d9ab139_4_k_cu_da64123b_78374cute1_E)
_ZN39_INTERNAL_0d9ab139_4_k_cu_da64123b_78374cute1_E:
	.zero		1
	.type		_ZN39_INTERNAL_0d9ab139_4_k_cu_da64123b_78374cuda3std3__45__cpo6cbeginE,@object
	.size		_ZN39_INTERNAL_0d9ab139_4_k_cu_da64123b_78374cuda3std3__45__cpo6cbeginE,(_ZN39_INTERNAL_0d9ab139_4_k_cu_da64123b_78374cuda3std3__48in_placeE - _ZN39_INTERNAL_0d9ab139_4_k_cu_da64123b_78374cuda3std3__45__cpo6cbeginE)
_ZN39_INTERNAL_0d9ab139_4_k_cu_da64123b_78374cuda3std3__45__cpo6cbeginE:
	.zero		1
	.type		_ZN39_INTERNAL_0d9ab139_4_k_cu_da64123b_78374cuda3std3__48in_placeE,@object
	.size		_ZN39_INTERNAL_0d9ab139_4_k_cu_da64123b_78374cuda3std3__48in_placeE,(_ZN39_INTERNAL_0d9ab139_4_k_cu_da64123b_78374cuda3std6ranges3__45__cpo9iter_moveE - _ZN39_INTERNAL_0d9ab139_4_k_cu_da64123b_78374cuda3std3__48in_placeE)
_ZN39_INTERNAL_0d9ab139_4_k_cu_da64123b_78374cuda3std3__48in_placeE:
	.zero		1
	.type		_ZN39_INTERNAL_0d9ab139_4_k_cu_da64123b_78374cuda3std6ranges3__45__cpo9iter_moveE,@object
	.size		_ZN39_INTERNAL_0d9ab139_4_k_cu_da64123b_78374cuda3std6ranges3__45__cpo9iter_moveE,(_ZN39_INTERNAL_0d9ab139_4_k_cu_da64123b_78374cuda3std3__45__cpo5beginE - _ZN39_INTERNAL_0d9ab139_4_k_cu_da64123b_78374cuda3std6ranges3__45__cpo9iter_moveE)
_ZN39_INTERNAL_0d9ab139_4_k_cu_da64123b_78374cuda3std6ranges3__45__cpo9iter_moveE:
	.zero		1
	.type		_ZN39_INTERNAL_0d9ab139_4_k_cu_da64123b_78374cuda3std3__45__cpo5beginE,@object
	.size		_ZN39_INTERNAL_0d9ab139_4_k_cu_da64123b_78374cuda3std3__45__cpo5beginE,(_ZN39_INTERNAL_0d9ab139_4_k_cu_da64123b_78374cuda3std3__441_GLOBAL__N__0d9ab139_4_k_cu_da64123b_78376ignoreE - _ZN39_INTERNAL_0d9ab139_4_k_cu_da64123b_78374cuda3std3__45__cpo5beginE)
_ZN39_INTERNAL_0d9ab139_4_k_cu_da64123b_78374cuda3std3__45__cpo5beginE:
	.zero		1
	.type		_ZN39_INTERNAL_0d9ab139_4_k_cu_da64123b_78374cuda3std3__441_GLOBAL__N__0d9ab139_4_k_cu_da64123b_78376ignoreE,@object
	.size		_ZN39_INTERNAL_0d9ab139_4_k_cu_da64123b_78374cuda3std3__441_GLOBAL__N__0d9ab139_4_k_cu_da64123b_78376ignoreE,(_ZN39_INTERNAL_0d9ab139_4_k_cu_da64123b_78374cute7productE - _ZN39_INTERNAL_0d9ab139_4_k_cu_da64123b_78374cuda3std3__441_GLOBAL__N__0d9ab139_4_k_cu_da64123b_78376ignoreE)
_ZN39_INTERNAL_0d9ab139_4_k_cu_da64123b_78374cuda3std3__441_GLOBAL__N__0d9ab139_4_k_cu_da64123b_78376ignoreE:
	.zero		1
	.type		_ZN39_INTERNAL_0d9ab139_4_k_cu_da64123b_78374cute7productE,@object
	.size		_ZN39_INTERNAL_0d9ab139_4_k_cu_da64123b_78374cute7productE,(_ZN39_INTERNAL_0d9ab139_4_k_cu_da64123b_78374cuda3std3__45__cpo3endE - _ZN39_INTERNAL_0d9ab139_4_k_cu_da64123b_78374cute7productE)
_ZN39_INTERNAL_0d9ab139_4_k_cu_da64123b_78374cute7productE:
	.zero		1
	.type		_ZN39_INTERNAL_0d9ab139_4_k_cu_da64123b_78374cuda3std3__45__cpo3endE,@object
	.size		_ZN39_INTERNAL_0d9ab139_4_k_cu_da64123b_78374cuda3std3__45__cpo3endE,(_ZN39_INTERNAL_0d9ab139_4_k_cu_da64123b_78374cuda3std3__419piecewise_constructE - _ZN39_INTERNAL_0d9ab139_4_k_cu_da64123b_78374cuda3std3__45__cpo3endE)
_ZN39_INTERNAL_0d9ab139_4_k_cu_da64123b_78374cuda3std3__45__cpo3endE:
	.zero		1
	.type		_ZN39_INTERNAL_0d9ab139_4_k_cu_da64123b_78374cuda3std3__419piecewise_constructE,@object
	.size		_ZN39_INTERNAL_0d9ab139_4_k_cu_da64123b_78374cuda3std3__419piecewise_constructE,(_ZN39_INTERNAL_0d9ab139_4_k_cu_da64123b_78374cuda3std3__45__cpo4cendE - _ZN39_INTERNAL_0d9ab139_4_k_cu_da64123b_78374cuda3std3__419piecewise_constructE)
_ZN39_INTERNAL_0d9ab139_4_k_cu_da64123b_78374cuda3std3__419piecewise_constructE:
	.zero		1
	.type		_ZN39_INTERNAL_0d9ab139_4_k_cu_da64123b_78374cuda3std3__45__cpo4cendE,@object
	.size		_ZN39_INTERNAL_0d9ab139_4_k_cu_da64123b_78374cuda3std3__45__cpo4cendE,(_ZN39_INTERNAL_0d9ab139_4_k_cu_da64123b_78374cuda3std6ranges3__45__cpo4swapE - _ZN39_INTERNAL_0d9ab139_4_k_cu_da64123b_78374cuda3std3__45__cpo4cendE)
_ZN39_INTERNAL_0d9ab139_4_k_cu_da64123b_78374cuda3std3__45__cpo4cendE:
	.zero		1
	.type		_ZN39_INTERNAL_0d9ab139_4_k_cu_da64123b_78374cuda3std6ranges3__45__cpo4swapE,@object
	.size		_ZN39_INTERNAL_0d9ab139_4_k_cu_da64123b_78374cuda3std6ranges3__45__cpo4swapE,(.L_10 - _ZN39_INTERNAL_0d9ab139_4_k_cu_da64123b_78374cuda3std6ranges3__45__cpo4swapE)
_ZN39_INTERNAL_0d9ab139_4_k_cu_da64123b_78374cuda3std6ranges3__45__cpo4swapE:
	.zero		1
.L_10:


//--------------------- .nv.constant0._ZN7cutlass13device_kernelINS_4gemm6kernel13GemmUniversalIN4cute5tupleIJiiiiEEENS1_10collective13CollectiveMmaINS1_35MainloopSm100TmaUmmaWarpSpecializedILi8ELi2ELi4ENS5_IJNS4_1CILi1EEENSA_ILi2EEESB_EEEEENS5_IJNSA_ILi64EEENSA_ILi128EEESF_EEENS_10bfloat16_tENS5_IJlSB_lEEESI_SJ_NS4_8TiledMMAINS4_8MMA_AtomIJNS4_20SM100_MMA_F16BF16_SSISI_SI_fLi64ELi128ELNS4_4UMMA5MajorE0ELSO_0ELNSN_7ScaleInE0ELSP_0EEEEEENS4_6LayoutINS5_IJSB_SB_SB_EEENS5_IJNSA_ILi0EEESU_SU_EEEEENS5_IJNS4_10UnderscoreESX_SX_EEEEENS4_23SM90_TMA_LOAD_MULTICASTENS4_14ComposedLayoutINS4_7SwizzleILi3ELi4ELi3EEENS4_18smem_ptr_flag_bitsILi16EEENSS_INS5_IJNSA_ILi8EEESF_EEENS5_IJSF_SB_EEEEEEEvNS4_8identityENS4_13SM90_TMA_LOADES1A_vS1B_EENS_8epilogue10collective18CollectiveEpilogueINS1E_23Sm100TmaWarpSpecializedILi4ELi2ELi16ELb1ELb0EEEJSH_NS5_IJNSS_ISF_SB_EENSS_INSA_ILi32EEESB_EEEEESI_SJ_SI_SJ_NS1E_6fusion15FusionCallbacksIS1I_NS1N_17LinearCombinationISI_fSI_fLNS_15FloatRoundStyleE2EEESH_S1M_JEEENS4_5SM1004TMEM4LOAD26SM100_TMEM_LOAD_16dp256b4xES1C_NS11_INS12_ILi2ELi4ELi3EEES15_NSS_INS5_IJS16_S1K_EEENS5_IJS1K_SB_EEEEEEENS4_17SM75_U32x4_LDSM_NENS4_14SM90_TMA_STOREES21_NS4_17SM90_U32x4_STSM_NENS4_39AutoVectorizingCopyWithAssumedAlignmentILi128EEEEEEvvEEEEvNT_6ParamsE --------------------------
	.section	.nv.constant0._ZN7cutlass13device_kernelINS_4gemm6kernel13GemmUniversalIN4cute5tupleIJiiiiEEENS1_10collective13CollectiveMmaINS1_35MainloopSm100TmaUmmaWarpSpecializedILi8ELi2ELi4ENS5_IJNS4_1CILi1EEENSA_ILi2EEESB_EEEEENS5_IJNSA_ILi64EEENSA_ILi128EEESF_EEENS_10bfloat16_tENS5_IJlSB_lEEESI_SJ_NS4_8TiledMMAINS4_8MMA_AtomIJNS4_20SM100_MMA_F16BF16_SSISI_SI_fLi64ELi128ELNS4_4UMMA5MajorE0ELSO_0ELNSN_7ScaleInE0ELSP_0EEEEEENS4_6LayoutINS5_IJSB_SB_SB_EEENS5_IJNSA_ILi0EEESU_SU_EEEEENS5_IJNS4_10UnderscoreESX_SX_EEEEENS4_23SM90_TMA_LOAD_MULTICASTENS4_14ComposedLayoutINS4_7SwizzleILi3ELi4ELi3EEENS4_18smem_ptr_flag_bitsILi16EEENSS_INS5_IJNSA_ILi8EEESF_EEENS5_IJSF_SB_EEEEEEEvNS4_8identityENS4_13SM90_TMA_LOADES1A_vS1B_EENS_8epilogue10collective18CollectiveEpilogueINS1E_23Sm100TmaWarpSpecializedILi4ELi2ELi16ELb1ELb0EEEJSH_NS5_IJNSS_ISF_SB_EENSS_INSA_ILi32EEESB_EEEEESI_SJ_SI_SJ_NS1E_6fusion15FusionCallbacksIS1I_NS1N_17LinearCombinationISI_fSI_fLNS_15FloatRoundStyleE2EEESH_S1M_JEEENS4_5SM1004TMEM4LOAD26SM100_TMEM_LOAD_16dp256b4xES1C_NS11_INS12_ILi2ELi4ELi3EEES15_NSS_INS5_IJS16_S1K_EEENS5_IJS1K_SB_EEEEEEENS4_17SM75_U32x4_LDSM_NENS4_14SM90_TMA_STOREES21_NS4_17SM90_U32x4_STSM_NENS4_39AutoVectorizingCopyWithAssumedAlignmentILi128EEEEEEvvEEEEvNT_6ParamsE,"a",@progbits
	.sectionflags	@""
	.align	4
.nv.constant0._ZN7cutlass13device_kernelINS_4gemm6kernel13GemmUniversalIN4cute5tupleIJiiiiEEENS1_10collective13CollectiveMmaINS1_35MainloopSm100TmaUmmaWarpSpecializedILi8ELi2ELi4ENS5_IJNS4_1CILi1EEENSA_ILi2EEESB_EEEEENS5_IJNSA_ILi64EEENSA_ILi128EEESF_EEENS_10bfloat16_tENS5_IJlSB_lEEESI_SJ_NS4_8TiledMMAINS4_8MMA_AtomIJNS4_20SM100_MMA_F16BF16_SSISI_SI_fLi64ELi128ELNS4_4UMMA5MajorE0ELSO_0ELNSN_7ScaleInE0ELSP_0EEEEEENS4_6LayoutINS5_IJSB_SB_SB_EEENS5_IJNSA_ILi0EEESU_SU_EEEEENS5_IJNS4_10UnderscoreESX_SX_EEEEENS4_23SM90_TMA_LOAD_MULTICASTENS4_14ComposedLayoutINS4_7SwizzleILi3ELi4ELi3EEENS4_18smem_ptr_flag_bitsILi16EEENSS_INS5_IJNSA_ILi8EEESF_EEENS5_IJSF_SB_EEEEEEEvNS4_8identityENS4_13SM90_TMA_LOADES1A_vS1B_EENS_8epilogue10collective18CollectiveEpilogueINS1E_23Sm100TmaWarpSpecializedILi4ELi2ELi16ELb1ELb0EEEJSH_NS5_IJNSS_ISF_SB_EENSS_INSA_ILi32EEESB_EEEEESI_SJ_SI_SJ_NS1E_6fusion15FusionCallbacksIS1I_NS1N_17LinearCombinationISI_fSI_fLNS_15FloatRoundStyleE2EEESH_S1M_JEEENS4_5SM1004TMEM4LOAD26SM100_TMEM_LOAD_16dp256b4xES1C_NS11_INS12_ILi2ELi4ELi3EEES15_NSS_INS5_IJS16_S1K_EEENS5_IJS1K_SB_EEEEEEENS4_17SM75_U32x4_LDSM_NENS4_14SM90_TMA_STOREES21_NS4_17SM90_U32x4_STSM_NENS4_39AutoVectorizingCopyWithAssumedAlignmentILi128EEEEEEvvEEEEvNT_6ParamsE:
	.zero		2944


//--------------------- SYMBOLS --------------------------

	.type		.nv.reservedSmem.offset0,@object
	.size		.nv.reservedSmem.offset0,0x4
	.type		.nv.reservedSmem.cap,@object
	.size		.nv.reservedSmem.cap,0x4
	.type		__assertfail,@function
